//
// Generated by NVIDIA NVVM Compiler
//
// Compiler Build ID: CL-36424714
// Cuda compilation tools, release 13.0, V13.0.88
// Based on NVVM 20.0.0
//

.version 9.0
.target sm_100
.address_size 64

	// .globl	main_kernel
// _ZZ11main_kernelE18PaddedInput_shared has been demoted
// _ZZ11main_kernelE13kernel_shared has been demoted

.visible .entry main_kernel(
	.param .u64 .ptr .align 1 main_kernel_param_0,
	.param .u64 .ptr .align 1 main_kernel_param_1,
	.param .u64 .ptr .align 1 main_kernel_param_2,
	.param .u64 .ptr .align 1 main_kernel_param_3,
	.param .u64 .ptr .align 1 main_kernel_param_4,
	.param .u64 .ptr .align 1 main_kernel_param_5
)
.maxntid 64
{
	.reg .pred 	%p<55>;
	.reg .b16 	%rs<28>;
	.reg .b32 	%r<182>;
	.reg .b32 	%f<588>;
	.reg .b64 	%rd<94>;
	// demoted variable
	.shared .align 4 .b8 _ZZ11main_kernelE18PaddedInput_shared[13824];
	// demoted variable
	.shared .align 4 .b8 _ZZ11main_kernelE13kernel_shared[18432];
	ld.param.u64 	%rd4, [main_kernel_param_0];
	ld.param.u64 	%rd5, [main_kernel_param_1];
	ld.param.u64 	%rd6, [main_kernel_param_2];
	ld.param.u64 	%rd7, [main_kernel_param_3];
	ld.param.u64 	%rd8, [main_kernel_param_4];
	ld.param.u64 	%rd9, [main_kernel_param_5];
	cvta.to.global.u64 	%rd1, %rd9;
	cvta.to.global.u64 	%rd2, %rd8;
	mov.u32 	%r59, %tid.x;
	shl.b32 	%r60, %r59, 2;
	mov.u32 	%r61, _ZZ11main_kernelE18PaddedInput_shared;
	add.s32 	%r1, %r61, %r60;
	setp.lt.u32 	%p7, %r59, 32;
	mov.u32 	%r62, %ctaid.x;
	mul.hi.u32 	%r63, %r62, -1840700269;
	shr.u32 	%r64, %r63, 7;
	mul.lo.s32 	%r65, %r64, 224;
	sub.s32 	%r66, %r62, %r65;
	shr.u32 	%r67, %r66, 5;
	shr.u32 	%r68, %r59, 5;
	add.s32 	%r69, %r68, -1;
	or.b32  	%r70, %r67, %r69;
	setp.eq.s32 	%p9, %r70, 0;
	mul.lo.s32 	%r2, %r64, 100352;
	shl.b32 	%r3, %r66, 4;
	and.b32  	%r72, %r3, 3584;
	shl.b32 	%r73, %r69, 9;
	and.b32  	%r74, %r59, 31;
	or.b32  	%r75, %r74, %r2;
	add.s32 	%r76, %r75, %r72;
	add.s32 	%r77, %r76, -512;
	add.s32 	%r4, %r77, %r73;
	add.s32 	%r5, %r67, %r68;
	shl.b32 	%r78, %r59, 4;
	and.b32  	%r79, %r78, 512;
	or.b32  	%r80, %r75, %r79;
	add.s32 	%r6, %r80, %r72;
	or.b32  	%r7, %r66, %r59;
	or.b32  	%r81, %r68, 2;
	setp.eq.s32 	%p10, %r81, 3;
	selp.b32 	%r82, %r69, %r81, %p10;
	or.b32  	%r83, %r82, %r67;
	setp.ne.s32 	%p11, %r83, 0;
	setp.eq.s32 	%p12, %r83, 0;
	add.s32 	%r84, %r82, %r67;
	setp.gt.u32 	%p13, %r84, 7;
	or.pred  	%p1, %p12, %p13;
	cvt.u16.u32 	%rs1, %r59;
	or.b16  	%rs2, %rs1, 256;
	mul.hi.u16 	%rs3, %rs2, 683;
	mul.lo.s16 	%rs4, %rs3, 3584;
	cvt.u32.u16 	%r86, %rs4;
	shl.b32 	%r8, %r82, 9;
	add.s32 	%r9, %r76, -4096;
	add.s32 	%r87, %r9, %r86;
	add.s32 	%r10, %r87, %r8;
	or.b16  	%rs5, %rs1, 448;
	mul.hi.u16 	%rs6, %rs5, 683;
	mul.lo.s16 	%rs7, %rs6, 3584;
	cvt.u32.u16 	%r88, %rs7;
	add.s32 	%r89, %r9, %r88;
	add.s32 	%r11, %r89, %r8;
	or.b16  	%rs8, %rs1, 640;
	mul.hi.u16 	%rs9, %rs8, 683;
	mul.lo.s16 	%rs10, %rs9, 3584;
	cvt.u32.u16 	%r90, %rs10;
	add.s32 	%r91, %r9, %r90;
	add.s32 	%r12, %r91, %r8;
	add.s32 	%r13, %r6, 21504;
	or.b32  	%r92, %r68, 26;
	setp.eq.s32 	%p14, %r92, 27;
	selp.b32 	%r93, %r69, %r92, %p14;
	setp.lt.u32 	%p15, %r93, 3;
	or.pred  	%p16, %p7, %p12;
	cvt.u16.u32 	%rs11, %r93;
	and.b16  	%rs12, %rs11, 255;
	mul.lo.s16 	%rs13, %rs12, 171;
	shr.u16 	%rs14, %rs13, 9;
	mul.wide.u16 	%r94, %rs14, 3584;
	add.s32 	%r95, %r77, %r8;
	add.s32 	%r96, %r95, 21504;
	add.s32 	%r14, %r96, %r94;
	add.s32 	%r15, %r6, 24576;
	add.s16 	%rs15, %rs1, -96;
	and.b16  	%rs16, %rs15, 255;
	mul.lo.s16 	%rs17, %rs16, 171;
	shr.u16 	%rs18, %rs17, 14;
	mul.wide.u16 	%r97, %rs18, 3584;
	add.s32 	%r16, %r96, %r97;
	add.s32 	%r17, %r6, 28672;
	add.s16 	%rs19, %rs1, 352;
	mul.hi.u16 	%rs20, %rs19, 683;
	mul.lo.s16 	%rs21, %rs20, 3584;
	cvt.u32.u16 	%r98, %rs21;
	add.s32 	%r18, %r96, %r98;
	add.s32 	%r19, %r6, 35840;
	add.s16 	%rs22, %rs1, 544;
	mul.hi.u16 	%rs23, %rs22, 683;
	mul.lo.s16 	%rs24, %rs23, 3584;
	cvt.u32.u16 	%r99, %rs24;
	add.s32 	%r20, %r96, %r99;
	add.s32 	%r21, %r6, 43008;
	setp.lt.u32 	%p18, %r84, 8;
	and.pred  	%p19, %p7, %p18;
	and.pred  	%p2, %p19, %p11;
	or.b32  	%r100, %r59, %r2;
	add.s32 	%r101, %r100, %r72;
	add.s32 	%r22, %r101, 47104;
	or.pred  	%p3, %p16, %p13;
	add.s32 	%r23, %r95, 50176;
	add.s32 	%r24, %r6, 50176;
	add.s32 	%r25, %r10, 50176;
	add.s32 	%r26, %r6, 57344;
	add.s32 	%r27, %r11, 50176;
	add.s32 	%r28, %r6, 64512;
	add.s32 	%r29, %r12, 50176;
	add.s32 	%r30, %r6, 71680;
	or.pred  	%p20, %p15, %p7;
	or.pred  	%p4, %p1, %p20;
	or.b16  	%rs25, %rs1, 2560;
	mul.hi.u16 	%rs26, %rs25, 4855;
	shr.u16 	%rs27, %rs26, 6;
	cvt.u32.u16 	%r102, %rs14;
	cvt.u32.u16 	%r103, %rs27;
	prmt.b32 	%r104, %r103, %r102, 0x3340U;
	prmt.b32 	%r105, %r106, %r107, 0x3340U;
	prmt.b32 	%r108, %r104, %r105, 0x5410U;
	mov.b32 	%r178, 0;
	mov.b32 	%r109, 234906112;
	dp2a.lo.u32.u32 	%r31, %r109, %r108, %r178;
	add.s32 	%r32, %r6, 74752;
	add.s32 	%r33, %r16, 50176;
	add.s32 	%r34, %r6, 78848;
	add.s32 	%r35, %r18, 50176;
	add.s32 	%r36, %r6, 86016;
	add.s32 	%r37, %r20, 50176;
	add.s32 	%r38, %r6, 93184;
	add.s32 	%r39, %r101, 97280;
	shl.b32 	%r110, %r59, 3;
	mov.u32 	%r111, _ZZ11main_kernelE13kernel_shared;
	add.s32 	%r40, %r111, %r110;
	shl.b32 	%r112, %r59, 6;
	and.b32  	%r113, %r112, 3584;
	shl.b32 	%r114, %r62, 4;
	and.b32  	%r41, %r114, 496;
	shl.b32 	%r115, %r59, 1;
	and.b32  	%r116, %r115, 14;
	or.b32  	%r117, %r41, %r113;
	or.b32  	%r42, %r117, %r116;
	shr.u32 	%r43, %r59, 4;
	and.b32  	%r44, %r59, 15;
	or.pred  	%p5, %p7, %p9;
	or.pred  	%p21, %p15, %p16;
	or.pred  	%p6, %p21, %p13;
	and.b32  	%r118, %r60, 60;
	add.s32 	%r45, %r111, %r118;
	mad.lo.s32 	%r119, %r43, 3456, %r61;
	add.s32 	%r46, %r119, 1552;
	mov.f32 	%f581, 0f00000000;
	mov.f32 	%f582, %f581;
	mov.f32 	%f583, %f581;
	mov.f32 	%f584, %f581;
	mov.f32 	%f585, %f581;
	mov.f32 	%f586, %f581;
	mov.f32 	%f587, %f581;
$L__BB0_1:
	bar.sync 	0;
	mov.b32 	%r120, 0;
	st.shared.u32 	[%r1], %r120;
	mov.f32 	%f528, 0f00000000;
	@%p5 bra 	$L__BB0_3;
	shl.b32 	%r121, %r178, 5;
	add.s32 	%r122, %r4, %r121;
	mul.wide.s32 	%rd10, %r122, 4;
	add.s64 	%rd11, %rd2, %rd10;
	ld.global.nc.f32 	%f528, [%rd11];
$L__BB0_3:
	setp.gt.u32 	%p22, %r5, 6;
	st.shared.f32 	[%r1+256], %f528;
	mov.f32 	%f529, 0f00000000;
	@%p22 bra 	$L__BB0_5;
	shl.b32 	%r123, %r178, 5;
	add.s32 	%r124, %r6, %r123;
	mul.wide.u32 	%rd12, %r124, 4;
	add.s64 	%rd13, %rd2, %rd12;
	ld.global.nc.f32 	%f529, [%rd13];
$L__BB0_5:
	setp.lt.u32 	%p23, %r7, 32;
	st.shared.f32 	[%r1+512], %f529;
	shl.b32 	%r48, %r178, 5;
	cvt.u64.u32 	%rd14, %r48;
	cvt.u64.u32 	%rd15, %r6;
	add.s64 	%rd16, %rd15, %rd14;
	shl.b64 	%rd17, %rd16, 2;
	add.s64 	%rd3, %rd2, %rd17;
	mov.f32 	%f530, 0f00000000;
	@%p23 bra 	$L__BB0_7;
	ld.global.nc.f32 	%f530, [%rd3+12288];
$L__BB0_7:
	st.shared.f32 	[%r1+768], %f530;
	mov.f32 	%f531, 0f00000000;
	@%p1 bra 	$L__BB0_9;
	add.s32 	%r125, %r10, %r48;
	mul.wide.u32 	%rd18, %r125, 4;
	add.s64 	%rd19, %rd2, %rd18;
	ld.global.nc.f32 	%f531, [%rd19];
$L__BB0_9:
	setp.gt.u32 	%p24, %r5, 6;
	st.shared.f32 	[%r1+1024], %f531;
	mov.f32 	%f532, 0f00000000;
	@%p24 bra 	$L__BB0_11;
	add.s32 	%r126, %r6, %r48;
	add.s32 	%r127, %r126, 7168;
	mul.wide.u32 	%rd20, %r127, 4;
	add.s64 	%rd21, %rd2, %rd20;
	ld.global.nc.f32 	%f532, [%rd21];
$L__BB0_11:
	setp.lt.u32 	%p25, %r7, 32;
	st.shared.f32 	[%r1+1280], %f532;
	mov.f32 	%f533, 0f00000000;
	@%p25 bra 	$L__BB0_13;
	ld.global.nc.f32 	%f533, [%rd3+40960];
$L__BB0_13:
	st.shared.f32 	[%r1+1536], %f533;
	mov.f32 	%f534, 0f00000000;
	@%p1 bra 	$L__BB0_15;
	add.s32 	%r128, %r11, %r48;
	mul.wide.u32 	%rd22, %r128, 4;
	add.s64 	%rd23, %rd2, %rd22;
	ld.global.nc.f32 	%f534, [%rd23];
$L__BB0_15:
	setp.gt.u32 	%p26, %r5, 6;
	st.shared.f32 	[%r1+1792], %f534;
	mov.f32 	%f535, 0f00000000;
	@%p26 bra 	$L__BB0_17;
	add.s32 	%r129, %r6, %r48;
	add.s32 	%r130, %r129, 14336;
	mul.wide.u32 	%rd24, %r130, 4;
	add.s64 	%rd25, %rd2, %rd24;
	ld.global.nc.f32 	%f535, [%rd25];
$L__BB0_17:
	setp.lt.u32 	%p27, %r7, 32;
	st.shared.f32 	[%r1+2048], %f535;
	mov.f32 	%f536, 0f00000000;
	@%p27 bra 	$L__BB0_19;
	ld.global.nc.f32 	%f536, [%rd3+69632];
$L__BB0_19:
	st.shared.f32 	[%r1+2304], %f536;
	mov.f32 	%f537, 0f00000000;
	@%p1 bra 	$L__BB0_21;
	add.s32 	%r131, %r12, %r48;
	mul.wide.u32 	%rd26, %r131, 4;
	add.s64 	%rd27, %rd2, %rd26;
	ld.global.nc.f32 	%f537, [%rd27];
$L__BB0_21:
	setp.gt.u32 	%p28, %r5, 6;
	st.shared.f32 	[%r1+2560], %f537;
	mov.f32 	%f538, 0f00000000;
	@%p28 bra 	$L__BB0_23;
	add.s32 	%r132, %r13, %r48;
	mul.wide.u32 	%rd28, %r132, 4;
	add.s64 	%rd29, %rd2, %rd28;
	ld.global.nc.f32 	%f538, [%rd29];
$L__BB0_23:
	st.shared.f32 	[%r1+2816], %f538;
	mov.b32 	%r133, 0;
	st.shared.u32 	[%r1+3072], %r133;
	mov.f32 	%f539, 0f00000000;
	@%p6 bra 	$L__BB0_25;
	add.s32 	%r134, %r14, %r48;
	mul.wide.s32 	%rd30, %r134, 4;
	add.s64 	%rd31, %rd2, %rd30;
	ld.global.nc.f32 	%f539, [%rd31];
$L__BB0_25:
	setp.lt.u32 	%p29, %r7, 32;
	st.shared.f32 	[%r1+3328], %f539;
	mov.b32 	%r135, 0;
	st.shared.u32 	[%r1+3584], %r135;
	mov.f32 	%f540, 0f00000000;
	@%p29 bra 	$L__BB0_27;
	add.s32 	%r136, %r15, %r48;
	mul.wide.u32 	%rd32, %r136, 4;
	add.s64 	%rd33, %rd2, %rd32;
	ld.global.nc.f32 	%f540, [%rd33];
$L__BB0_27:
	st.shared.f32 	[%r1+3840], %f540;
	mov.f32 	%f541, 0f00000000;
	@%p1 bra 	$L__BB0_29;
	add.s32 	%r137, %r16, %r48;
	mul.wide.u32 	%rd34, %r137, 4;
	add.s64 	%rd35, %rd2, %rd34;
	ld.global.nc.f32 	%f541, [%rd35];
$L__BB0_29:
	setp.gt.u32 	%p30, %r5, 6;
	st.shared.f32 	[%r1+4096], %f541;
	mov.f32 	%f542, 0f00000000;
	@%p30 bra 	$L__BB0_31;
	add.s32 	%r138, %r17, %r48;
	mul.wide.u32 	%rd36, %r138, 4;
	add.s64 	%rd37, %rd2, %rd36;
	ld.global.nc.f32 	%f542, [%rd37];
$L__BB0_31:
	setp.lt.u32 	%p31, %r7, 32;
	st.shared.f32 	[%r1+4352], %f542;
	mov.f32 	%f543, 0f00000000;
	@%p31 bra 	$L__BB0_33;
	ld.global.nc.f32 	%f543, [%rd3+126976];
$L__BB0_33:
	st.shared.f32 	[%r1+4608], %f543;
	mov.f32 	%f544, 0f00000000;
	@%p1 bra 	$L__BB0_35;
	add.s32 	%r139, %r18, %r48;
	mul.wide.u32 	%rd38, %r139, 4;
	add.s64 	%rd39, %rd2, %rd38;
	ld.global.nc.f32 	%f544, [%rd39];
$L__BB0_35:
	setp.gt.u32 	%p32, %r5, 6;
	st.shared.f32 	[%r1+4864], %f544;
	mov.f32 	%f545, 0f00000000;
	@%p32 bra 	$L__BB0_37;
	add.s32 	%r140, %r19, %r48;
	mul.wide.u32 	%rd40, %r140, 4;
	add.s64 	%rd41, %rd2, %rd40;
	ld.global.nc.f32 	%f545, [%rd41];
$L__BB0_37:
	setp.lt.u32 	%p33, %r7, 32;
	st.shared.f32 	[%r1+5120], %f545;
	mov.f32 	%f546, 0f00000000;
	@%p33 bra 	$L__BB0_39;
	ld.global.nc.f32 	%f546, [%rd3+155648];
$L__BB0_39:
	st.shared.f32 	[%r1+5376], %f546;
	mov.f32 	%f547, 0f00000000;
	@%p1 bra 	$L__BB0_41;
	add.s32 	%r141, %r20, %r48;
	mul.wide.u32 	%rd42, %r141, 4;
	add.s64 	%rd43, %rd2, %rd42;
	ld.global.nc.f32 	%f547, [%rd43];
$L__BB0_41:
	setp.gt.u32 	%p34, %r5, 6;
	st.shared.f32 	[%r1+5632], %f547;
	mov.f32 	%f548, 0f00000000;
	@%p34 bra 	$L__BB0_43;
	add.s32 	%r142, %r21, %r48;
	mul.wide.u32 	%rd44, %r142, 4;
	add.s64 	%rd45, %rd2, %rd44;
	ld.global.nc.f32 	%f548, [%rd45];
$L__BB0_43:
	setp.lt.u32 	%p35, %r7, 32;
	st.shared.f32 	[%r1+5888], %f548;
	mov.f32 	%f549, 0f00000000;
	@%p35 bra 	$L__BB0_45;
	ld.global.nc.f32 	%f549, [%rd3+184320];
$L__BB0_45:
	st.shared.f32 	[%r1+6144], %f549;
	mov.f32 	%f550, 0f00000000;
	not.pred 	%p36, %p2;
	@%p36 bra 	$L__BB0_47;
	add.s32 	%r143, %r22, %r48;
	mul.wide.u32 	%rd46, %r143, 4;
	add.s64 	%rd47, %rd2, %rd46;
	ld.global.nc.f32 	%f550, [%rd47];
$L__BB0_47:
	st.shared.f32 	[%r1+6400], %f550;
	mov.b32 	%r144, 0;
	st.shared.u32 	[%r1+6656], %r144;
	st.shared.u32 	[%r1+6912], %r144;
	mov.f32 	%f551, 0f00000000;
	@%p3 bra 	$L__BB0_49;
	add.s32 	%r145, %r23, %r48;
	mul.wide.u32 	%rd48, %r145, 4;
	add.s64 	%rd49, %rd2, %rd48;
	ld.global.nc.f32 	%f551, [%rd49];
$L__BB0_49:
	setp.gt.u32 	%p37, %r5, 6;
	st.shared.f32 	[%r1+7168], %f551;
	mov.f32 	%f552, 0f00000000;
	@%p37 bra 	$L__BB0_51;
	add.s32 	%r146, %r24, %r48;
	mul.wide.u32 	%rd50, %r146, 4;
	add.s64 	%rd51, %rd2, %rd50;
	ld.global.nc.f32 	%f552, [%rd51];
$L__BB0_51:
	setp.lt.u32 	%p38, %r7, 32;
	st.shared.f32 	[%r1+7424], %f552;
	mov.f32 	%f553, 0f00000000;
	@%p38 bra 	$L__BB0_53;
	ld.global.nc.f32 	%f553, [%rd3+212992];
$L__BB0_53:
	st.shared.f32 	[%r1+7680], %f553;
	mov.f32 	%f554, 0f00000000;
	@%p1 bra 	$L__BB0_55;
	add.s32 	%r147, %r25, %r48;
	mul.wide.u32 	%rd52, %r147, 4;
	add.s64 	%rd53, %rd2, %rd52;
	ld.global.nc.f32 	%f554, [%rd53];
$L__BB0_55:
	setp.gt.u32 	%p39, %r5, 6;
	st.shared.f32 	[%r1+7936], %f554;
	mov.f32 	%f555, 0f00000000;
	@%p39 bra 	$L__BB0_57;
	add.s32 	%r148, %r26, %r48;
	mul.wide.u32 	%rd54, %r148, 4;
	add.s64 	%rd55, %rd2, %rd54;
	ld.global.nc.f32 	%f555, [%rd55];
$L__BB0_57:
	setp.lt.u32 	%p40, %r7, 32;
	st.shared.f32 	[%r1+8192], %f555;
	mov.f32 	%f556, 0f00000000;
	@%p40 bra 	$L__BB0_59;
	ld.global.nc.f32 	%f556, [%rd3+241664];
$L__BB0_59:
	st.shared.f32 	[%r1+8448], %f556;
	mov.f32 	%f557, 0f00000000;
	@%p1 bra 	$L__BB0_61;
	add.s32 	%r149, %r27, %r48;
	mul.wide.u32 	%rd56, %r149, 4;
	add.s64 	%rd57, %rd2, %rd56;
	ld.global.nc.f32 	%f557, [%rd57];
$L__BB0_61:
	setp.gt.u32 	%p41, %r5, 6;
	st.shared.f32 	[%r1+8704], %f557;
	mov.f32 	%f558, 0f00000000;
	@%p41 bra 	$L__BB0_63;
	add.s32 	%r150, %r28, %r48;
	mul.wide.u32 	%rd58, %r150, 4;
	add.s64 	%rd59, %rd2, %rd58;
	ld.global.nc.f32 	%f558, [%rd59];
$L__BB0_63:
	setp.lt.u32 	%p42, %r7, 32;
	st.shared.f32 	[%r1+8960], %f558;
	mov.f32 	%f559, 0f00000000;
	@%p42 bra 	$L__BB0_65;
	ld.global.nc.f32 	%f559, [%rd3+270336];
$L__BB0_65:
	st.shared.f32 	[%r1+9216], %f559;
	mov.f32 	%f560, 0f00000000;
	@%p1 bra 	$L__BB0_67;
	add.s32 	%r151, %r29, %r48;
	mul.wide.u32 	%rd60, %r151, 4;
	add.s64 	%rd61, %rd2, %rd60;
	ld.global.nc.f32 	%f560, [%rd61];
$L__BB0_67:
	setp.gt.u32 	%p43, %r5, 6;
	st.shared.f32 	[%r1+9472], %f560;
	mov.f32 	%f561, 0f00000000;
	@%p43 bra 	$L__BB0_69;
	add.s32 	%r152, %r30, %r48;
	mul.wide.u32 	%rd62, %r152, 4;
	add.s64 	%rd63, %rd2, %rd62;
	ld.global.nc.f32 	%f561, [%rd63];
$L__BB0_69:
	st.shared.f32 	[%r1+9728], %f561;
	mov.b32 	%r153, 0;
	st.shared.u32 	[%r1+9984], %r153;
	mov.f32 	%f562, 0f00000000;
	@%p4 bra 	$L__BB0_71;
	add.s32 	%r154, %r48, %r8;
	add.s32 	%r155, %r154, %r9;
	add.s32 	%r156, %r155, %r31;
	mul.wide.u32 	%rd64, %r156, 4;
	add.s64 	%rd65, %rd2, %rd64;
	ld.global.nc.f32 	%f562, [%rd65];
$L__BB0_71:
	setp.lt.u32 	%p44, %r7, 32;
	st.shared.f32 	[%r1+10240], %f562;
	mov.b32 	%r157, 0;
	st.shared.u32 	[%r1+10496], %r157;
	mov.f32 	%f563, 0f00000000;
	@%p44 bra 	$L__BB0_73;
	add.s32 	%r158, %r32, %r48;
	mul.wide.u32 	%rd66, %r158, 4;
	add.s64 	%rd67, %rd2, %rd66;
	ld.global.nc.f32 	%f563, [%rd67];
$L__BB0_73:
	st.shared.f32 	[%r1+10752], %f563;
	mov.f32 	%f564, 0f00000000;
	@%p1 bra 	$L__BB0_75;
	add.s32 	%r159, %r33, %r48;
	mul.wide.u32 	%rd68, %r159, 4;
	add.s64 	%rd69, %rd2, %rd68;
	ld.global.nc.f32 	%f564, [%rd69];
$L__BB0_75:
	setp.gt.u32 	%p45, %r5, 6;
	st.shared.f32 	[%r1+11008], %f564;
	mov.f32 	%f565, 0f00000000;
	@%p45 bra 	$L__BB0_77;
	add.s32 	%r160, %r34, %r48;
	mul.wide.u32 	%rd70, %r160, 4;
	add.s64 	%rd71, %rd2, %rd70;
	ld.global.nc.f32 	%f565, [%rd71];
$L__BB0_77:
	setp.lt.u32 	%p46, %r7, 32;
	st.shared.f32 	[%r1+11264], %f565;
	mov.f32 	%f566, 0f00000000;
	@%p46 bra 	$L__BB0_79;
	ld.global.nc.f32 	%f566, [%rd3+327680];
$L__BB0_79:
	st.shared.f32 	[%r1+11520], %f566;
	mov.f32 	%f567, 0f00000000;
	@%p1 bra 	$L__BB0_81;
	add.s32 	%r161, %r35, %r48;
	mul.wide.u32 	%rd72, %r161, 4;
	add.s64 	%rd73, %rd2, %rd72;
	ld.global.nc.f32 	%f567, [%rd73];
$L__BB0_81:
	setp.gt.u32 	%p47, %r5, 6;
	st.shared.f32 	[%r1+11776], %f567;
	mov.f32 	%f568, 0f00000000;
	@%p47 bra 	$L__BB0_83;
	add.s32 	%r162, %r36, %r48;
	mul.wide.u32 	%rd74, %r162, 4;
	add.s64 	%rd75, %rd2, %rd74;
	ld.global.nc.f32 	%f568, [%rd75];
$L__BB0_83:
	setp.lt.u32 	%p48, %r7, 32;
	st.shared.f32 	[%r1+12032], %f568;
	mov.f32 	%f569, 0f00000000;
	@%p48 bra 	$L__BB0_85;
	ld.global.nc.f32 	%f569, [%rd3+356352];
$L__BB0_85:
	st.shared.f32 	[%r1+12288], %f569;
	mov.f32 	%f570, 0f00000000;
	@%p1 bra 	$L__BB0_87;
	add.s32 	%r163, %r37, %r48;
	mul.wide.u32 	%rd76, %r163, 4;
	add.s64 	%rd77, %rd2, %rd76;
	ld.global.nc.f32 	%f570, [%rd77];
$L__BB0_87:
	setp.gt.u32 	%p49, %r5, 6;
	st.shared.f32 	[%r1+12544], %f570;
	mov.f32 	%f571, 0f00000000;
	@%p49 bra 	$L__BB0_89;
	add.s32 	%r164, %r38, %r48;
	mul.wide.u32 	%rd78, %r164, 4;
	add.s64 	%rd79, %rd2, %rd78;
	ld.global.nc.f32 	%f571, [%rd79];
$L__BB0_89:
	setp.lt.u32 	%p50, %r7, 32;
	st.shared.f32 	[%r1+12800], %f571;
	mov.f32 	%f572, 0f00000000;
	@%p50 bra 	$L__BB0_91;
	ld.global.nc.f32 	%f572, [%rd3+385024];
$L__BB0_91:
	st.shared.f32 	[%r1+13056], %f572;
	mov.f32 	%f573, 0f00000000;
	@%p36 bra 	$L__BB0_93;
	add.s32 	%r165, %r39, %r48;
	mul.wide.u32 	%rd80, %r165, 4;
	add.s64 	%rd81, %rd2, %rd80;
	ld.global.nc.f32 	%f573, [%rd81];
$L__BB0_93:
	st.shared.f32 	[%r1+13312], %f573;
	mov.b32 	%r179, 0;
	st.shared.u32 	[%r1+13568], %r179;
	shl.b32 	%r167, %r178, 14;
	or.b32  	%r168, %r42, %r167;
	mul.wide.u32 	%rd82, %r168, 4;
	add.s64 	%rd83, %rd1, %rd82;
	ld.global.nc.v2.f32 	{%f168, %f169}, [%rd83];
	st.shared.v2.f32 	[%r40], {%f168, %f169};
	ld.global.nc.v2.f32 	{%f170, %f171}, [%rd83+16384];
	st.shared.v2.f32 	[%r40+512], {%f170, %f171};
	ld.global.nc.v2.f32 	{%f172, %f173}, [%rd83+32768];
	st.shared.v2.f32 	[%r40+1024], {%f172, %f173};
	ld.global.nc.v2.f32 	{%f174, %f175}, [%rd83+49152];
	st.shared.v2.f32 	[%r40+1536], {%f174, %f175};
	ld.global.nc.v2.f32 	{%f176, %f177}, [%rd83+1048576];
	st.shared.v2.f32 	[%r40+2048], {%f176, %f177};
	ld.global.nc.v2.f32 	{%f178, %f179}, [%rd83+1064960];
	st.shared.v2.f32 	[%r40+2560], {%f178, %f179};
	ld.global.nc.v2.f32 	{%f180, %f181}, [%rd83+1081344];
	st.shared.v2.f32 	[%r40+3072], {%f180, %f181};
	ld.global.nc.v2.f32 	{%f182, %f183}, [%rd83+1097728];
	st.shared.v2.f32 	[%r40+3584], {%f182, %f183};
	ld.global.nc.v2.f32 	{%f184, %f185}, [%rd83+2097152];
	st.shared.v2.f32 	[%r40+4096], {%f184, %f185};
	ld.global.nc.v2.f32 	{%f186, %f187}, [%rd83+2113536];
	st.shared.v2.f32 	[%r40+4608], {%f186, %f187};
	ld.global.nc.v2.f32 	{%f188, %f189}, [%rd83+2129920];
	st.shared.v2.f32 	[%r40+5120], {%f188, %f189};
	ld.global.nc.v2.f32 	{%f190, %f191}, [%rd83+2146304];
	st.shared.v2.f32 	[%r40+5632], {%f190, %f191};
	ld.global.nc.v2.f32 	{%f192, %f193}, [%rd83+3145728];
	st.shared.v2.f32 	[%r40+6144], {%f192, %f193};
	ld.global.nc.v2.f32 	{%f194, %f195}, [%rd83+3162112];
	st.shared.v2.f32 	[%r40+6656], {%f194, %f195};
	ld.global.nc.v2.f32 	{%f196, %f197}, [%rd83+3178496];
	st.shared.v2.f32 	[%r40+7168], {%f196, %f197};
	ld.global.nc.v2.f32 	{%f198, %f199}, [%rd83+3194880];
	st.shared.v2.f32 	[%r40+7680], {%f198, %f199};
	ld.global.nc.v2.f32 	{%f200, %f201}, [%rd83+4194304];
	st.shared.v2.f32 	[%r40+8192], {%f200, %f201};
	ld.global.nc.v2.f32 	{%f202, %f203}, [%rd83+4210688];
	st.shared.v2.f32 	[%r40+8704], {%f202, %f203};
	ld.global.nc.v2.f32 	{%f204, %f205}, [%rd83+4227072];
	st.shared.v2.f32 	[%r40+9216], {%f204, %f205};
	ld.global.nc.v2.f32 	{%f206, %f207}, [%rd83+4243456];
	st.shared.v2.f32 	[%r40+9728], {%f206, %f207};
	ld.global.nc.v2.f32 	{%f208, %f209}, [%rd83+5242880];
	st.shared.v2.f32 	[%r40+10240], {%f208, %f209};
	ld.global.nc.v2.f32 	{%f210, %f211}, [%rd83+5259264];
	st.shared.v2.f32 	[%r40+10752], {%f210, %f211};
	ld.global.nc.v2.f32 	{%f212, %f213}, [%rd83+5275648];
	st.shared.v2.f32 	[%r40+11264], {%f212, %f213};
	ld.global.nc.v2.f32 	{%f214, %f215}, [%rd83+5292032];
	st.shared.v2.f32 	[%r40+11776], {%f214, %f215};
	ld.global.nc.v2.f32 	{%f216, %f217}, [%rd83+6291456];
	st.shared.v2.f32 	[%r40+12288], {%f216, %f217};
	ld.global.nc.v2.f32 	{%f218, %f219}, [%rd83+6307840];
	st.shared.v2.f32 	[%r40+12800], {%f218, %f219};
	ld.global.nc.v2.f32 	{%f220, %f221}, [%rd83+6324224];
	st.shared.v2.f32 	[%r40+13312], {%f220, %f221};
	ld.global.nc.v2.f32 	{%f222, %f223}, [%rd83+6340608];
	st.shared.v2.f32 	[%r40+13824], {%f222, %f223};
	ld.global.nc.v2.f32 	{%f224, %f225}, [%rd83+7340032];
	st.shared.v2.f32 	[%r40+14336], {%f224, %f225};
	ld.global.nc.v2.f32 	{%f226, %f227}, [%rd83+7356416];
	st.shared.v2.f32 	[%r40+14848], {%f226, %f227};
	ld.global.nc.v2.f32 	{%f228, %f229}, [%rd83+7372800];
	st.shared.v2.f32 	[%r40+15360], {%f228, %f229};
	ld.global.nc.v2.f32 	{%f230, %f231}, [%rd83+7389184];
	st.shared.v2.f32 	[%r40+15872], {%f230, %f231};
	ld.global.nc.v2.f32 	{%f232, %f233}, [%rd83+8388608];
	st.shared.v2.f32 	[%r40+16384], {%f232, %f233};
	ld.global.nc.v2.f32 	{%f234, %f235}, [%rd83+8404992];
	st.shared.v2.f32 	[%r40+16896], {%f234, %f235};
	ld.global.nc.v2.f32 	{%f236, %f237}, [%rd83+8421376];
	st.shared.v2.f32 	[%r40+17408], {%f236, %f237};
	ld.global.nc.v2.f32 	{%f238, %f239}, [%rd83+8437760];
	st.shared.v2.f32 	[%r40+17920], {%f238, %f239};
	bar.sync 	0;
$L__BB0_94:
	shl.b32 	%r170, %r179, 11;
	add.s32 	%r50, %r45, %r170;
	shl.b32 	%r171, %r179, 7;
	add.s32 	%r180, %r46, %r171;
	mov.b32 	%r181, 6400;
$L__BB0_95:
	add.s32 	%r172, %r50, %r181;
	ld.shared.f32 	%f240, [%r172+6336];
	ld.shared.f32 	%f241, [%r172+6272];
	ld.shared.f32 	%f242, [%r172+6208];
	ld.shared.f32 	%f243, [%r172+6144];
	ld.shared.f32 	%f244, [%r172+6080];
	ld.shared.f32 	%f245, [%r172+6016];
	ld.shared.f32 	%f246, [%r172+5952];
	ld.shared.f32 	%f247, [%r172+5888];
	ld.shared.f32 	%f248, [%r172+192];
	ld.shared.f32 	%f249, [%r172+128];
	ld.shared.f32 	%f250, [%r172+64];
	ld.shared.f32 	%f251, [%r172];
	ld.shared.f32 	%f252, [%r172+-64];
	ld.shared.f32 	%f253, [%r172+-128];
	ld.shared.f32 	%f254, [%r172+-192];
	ld.shared.f32 	%f255, [%r172+-256];
	ld.shared.f32 	%f256, [%r172+-5952];
	ld.shared.f32 	%f257, [%r172+-6016];
	ld.shared.f32 	%f258, [%r172+-6080];
	ld.shared.f32 	%f259, [%r172+-6144];
	ld.shared.f32 	%f260, [%r172+-6208];
	ld.shared.f32 	%f261, [%r172+-6272];
	ld.shared.f32 	%f262, [%r172+-6336];
	ld.shared.f32 	%f263, [%r172+-6400];
	ld.shared.f32 	%f264, [%r180+-1552];
	fma.rn.f32 	%f265, %f264, %f263, %f587;
	ld.shared.f32 	%f266, [%r180+-1548];
	fma.rn.f32 	%f267, %f266, %f262, %f265;
	ld.shared.f32 	%f268, [%r180+-1544];
	fma.rn.f32 	%f269, %f268, %f261, %f267;
	ld.shared.f32 	%f270, [%r180+-1540];
	fma.rn.f32 	%f271, %f270, %f260, %f269;
	ld.shared.f32 	%f272, [%r180+-1536];
	fma.rn.f32 	%f273, %f272, %f259, %f271;
	ld.shared.f32 	%f274, [%r180+-1532];
	fma.rn.f32 	%f275, %f274, %f258, %f273;
	ld.shared.f32 	%f276, [%r180+-1528];
	fma.rn.f32 	%f277, %f276, %f257, %f275;
	ld.shared.f32 	%f278, [%r180+-1524];
	fma.rn.f32 	%f279, %f278, %f256, %f277;
	ld.shared.f32 	%f280, [%r180+-1168];
	fma.rn.f32 	%f281, %f280, %f255, %f279;
	ld.shared.f32 	%f282, [%r180+-1164];
	fma.rn.f32 	%f283, %f282, %f254, %f281;
	ld.shared.f32 	%f284, [%r180+-1160];
	fma.rn.f32 	%f285, %f284, %f253, %f283;
	ld.shared.f32 	%f286, [%r180+-1156];
	fma.rn.f32 	%f287, %f286, %f252, %f285;
	ld.shared.f32 	%f288, [%r180+-1152];
	fma.rn.f32 	%f289, %f288, %f251, %f287;
	ld.shared.f32 	%f290, [%r180+-1148];
	fma.rn.f32 	%f291, %f290, %f250, %f289;
	ld.shared.f32 	%f292, [%r180+-1144];
	fma.rn.f32 	%f293, %f292, %f249, %f291;
	ld.shared.f32 	%f294, [%r180+-1140];
	fma.rn.f32 	%f295, %f294, %f248, %f293;
	ld.shared.f32 	%f296, [%r180+-784];
	fma.rn.f32 	%f297, %f296, %f247, %f295;
	ld.shared.f32 	%f298, [%r180+-780];
	fma.rn.f32 	%f299, %f298, %f246, %f297;
	ld.shared.f32 	%f300, [%r180+-776];
	fma.rn.f32 	%f301, %f300, %f245, %f299;
	ld.shared.f32 	%f302, [%r180+-772];
	fma.rn.f32 	%f303, %f302, %f244, %f301;
	ld.shared.f32 	%f304, [%r180+-768];
	fma.rn.f32 	%f305, %f304, %f243, %f303;
	ld.shared.f32 	%f306, [%r180+-764];
	fma.rn.f32 	%f307, %f306, %f242, %f305;
	ld.shared.f32 	%f308, [%r180+-760];
	fma.rn.f32 	%f309, %f308, %f241, %f307;
	ld.shared.f32 	%f310, [%r180+-756];
	fma.rn.f32 	%f587, %f310, %f240, %f309;
	fma.rn.f32 	%f311, %f280, %f263, %f586;
	fma.rn.f32 	%f312, %f282, %f262, %f311;
	fma.rn.f32 	%f313, %f284, %f261, %f312;
	fma.rn.f32 	%f314, %f286, %f260, %f313;
	fma.rn.f32 	%f315, %f288, %f259, %f314;
	fma.rn.f32 	%f316, %f290, %f258, %f315;
	fma.rn.f32 	%f317, %f292, %f257, %f316;
	fma.rn.f32 	%f318, %f294, %f256, %f317;
	fma.rn.f32 	%f319, %f296, %f255, %f318;
	fma.rn.f32 	%f320, %f298, %f254, %f319;
	fma.rn.f32 	%f321, %f300, %f253, %f320;
	fma.rn.f32 	%f322, %f302, %f252, %f321;
	fma.rn.f32 	%f323, %f304, %f251, %f322;
	fma.rn.f32 	%f324, %f306, %f250, %f323;
	fma.rn.f32 	%f325, %f308, %f249, %f324;
	fma.rn.f32 	%f326, %f310, %f248, %f325;
	ld.shared.f32 	%f327, [%r180+-400];
	fma.rn.f32 	%f328, %f327, %f247, %f326;
	ld.shared.f32 	%f329, [%r180+-396];
	fma.rn.f32 	%f330, %f329, %f246, %f328;
	ld.shared.f32 	%f331, [%r180+-392];
	fma.rn.f32 	%f332, %f331, %f245, %f330;
	ld.shared.f32 	%f333, [%r180+-388];
	fma.rn.f32 	%f334, %f333, %f244, %f332;
	ld.shared.f32 	%f335, [%r180+-384];
	fma.rn.f32 	%f336, %f335, %f243, %f334;
	ld.shared.f32 	%f337, [%r180+-380];
	fma.rn.f32 	%f338, %f337, %f242, %f336;
	ld.shared.f32 	%f339, [%r180+-376];
	fma.rn.f32 	%f340, %f339, %f241, %f338;
	ld.shared.f32 	%f341, [%r180+-372];
	fma.rn.f32 	%f586, %f341, %f240, %f340;
	fma.rn.f32 	%f342, %f296, %f263, %f585;
	fma.rn.f32 	%f343, %f298, %f262, %f342;
	fma.rn.f32 	%f344, %f300, %f261, %f343;
	fma.rn.f32 	%f345, %f302, %f260, %f344;
	fma.rn.f32 	%f346, %f304, %f259, %f345;
	fma.rn.f32 	%f347, %f306, %f258, %f346;
	fma.rn.f32 	%f348, %f308, %f257, %f347;
	fma.rn.f32 	%f349, %f310, %f256, %f348;
	fma.rn.f32 	%f350, %f327, %f255, %f349;
	fma.rn.f32 	%f351, %f329, %f254, %f350;
	fma.rn.f32 	%f352, %f331, %f253, %f351;
	fma.rn.f32 	%f353, %f333, %f252, %f352;
	fma.rn.f32 	%f354, %f335, %f251, %f353;
	fma.rn.f32 	%f355, %f337, %f250, %f354;
	fma.rn.f32 	%f356, %f339, %f249, %f355;
	fma.rn.f32 	%f357, %f341, %f248, %f356;
	ld.shared.f32 	%f358, [%r180+-16];
	fma.rn.f32 	%f359, %f358, %f247, %f357;
	ld.shared.f32 	%f360, [%r180+-12];
	fma.rn.f32 	%f361, %f360, %f246, %f359;
	ld.shared.f32 	%f362, [%r180+-8];
	fma.rn.f32 	%f363, %f362, %f245, %f361;
	ld.shared.f32 	%f364, [%r180+-4];
	fma.rn.f32 	%f365, %f364, %f244, %f363;
	ld.shared.f32 	%f366, [%r180];
	fma.rn.f32 	%f367, %f366, %f243, %f365;
	ld.shared.f32 	%f368, [%r180+4];
	fma.rn.f32 	%f369, %f368, %f242, %f367;
	ld.shared.f32 	%f370, [%r180+8];
	fma.rn.f32 	%f371, %f370, %f241, %f369;
	ld.shared.f32 	%f372, [%r180+12];
	fma.rn.f32 	%f585, %f372, %f240, %f371;
	fma.rn.f32 	%f373, %f327, %f263, %f584;
	fma.rn.f32 	%f374, %f329, %f262, %f373;
	fma.rn.f32 	%f375, %f331, %f261, %f374;
	fma.rn.f32 	%f376, %f333, %f260, %f375;
	fma.rn.f32 	%f377, %f335, %f259, %f376;
	fma.rn.f32 	%f378, %f337, %f258, %f377;
	fma.rn.f32 	%f379, %f339, %f257, %f378;
	fma.rn.f32 	%f380, %f341, %f256, %f379;
	fma.rn.f32 	%f381, %f358, %f255, %f380;
	fma.rn.f32 	%f382, %f360, %f254, %f381;
	fma.rn.f32 	%f383, %f362, %f253, %f382;
	fma.rn.f32 	%f384, %f364, %f252, %f383;
	fma.rn.f32 	%f385, %f366, %f251, %f384;
	fma.rn.f32 	%f386, %f368, %f250, %f385;
	fma.rn.f32 	%f387, %f370, %f249, %f386;
	fma.rn.f32 	%f388, %f372, %f248, %f387;
	ld.shared.f32 	%f389, [%r180+368];
	fma.rn.f32 	%f390, %f389, %f247, %f388;
	ld.shared.f32 	%f391, [%r180+372];
	fma.rn.f32 	%f392, %f391, %f246, %f390;
	ld.shared.f32 	%f393, [%r180+376];
	fma.rn.f32 	%f394, %f393, %f245, %f392;
	ld.shared.f32 	%f395, [%r180+380];
	fma.rn.f32 	%f396, %f395, %f244, %f394;
	ld.shared.f32 	%f397, [%r180+384];
	fma.rn.f32 	%f398, %f397, %f243, %f396;
	ld.shared.f32 	%f399, [%r180+388];
	fma.rn.f32 	%f400, %f399, %f242, %f398;
	ld.shared.f32 	%f401, [%r180+392];
	fma.rn.f32 	%f402, %f401, %f241, %f400;
	ld.shared.f32 	%f403, [%r180+396];
	fma.rn.f32 	%f584, %f403, %f240, %f402;
	fma.rn.f32 	%f404, %f358, %f263, %f583;
	fma.rn.f32 	%f405, %f360, %f262, %f404;
	fma.rn.f32 	%f406, %f362, %f261, %f405;
	fma.rn.f32 	%f407, %f364, %f260, %f406;
	fma.rn.f32 	%f408, %f366, %f259, %f407;
	fma.rn.f32 	%f409, %f368, %f258, %f408;
	fma.rn.f32 	%f410, %f370, %f257, %f409;
	fma.rn.f32 	%f411, %f372, %f256, %f410;
	fma.rn.f32 	%f412, %f389, %f255, %f411;
	fma.rn.f32 	%f413, %f391, %f254, %f412;
	fma.rn.f32 	%f414, %f393, %f253, %f413;
	fma.rn.f32 	%f415, %f395, %f252, %f414;
	fma.rn.f32 	%f416, %f397, %f251, %f415;
	fma.rn.f32 	%f417, %f399, %f250, %f416;
	fma.rn.f32 	%f418, %f401, %f249, %f417;
	fma.rn.f32 	%f419, %f403, %f248, %f418;
	ld.shared.f32 	%f420, [%r180+752];
	fma.rn.f32 	%f421, %f420, %f247, %f419;
	ld.shared.f32 	%f422, [%r180+756];
	fma.rn.f32 	%f423, %f422, %f246, %f421;
	ld.shared.f32 	%f424, [%r180+760];
	fma.rn.f32 	%f425, %f424, %f245, %f423;
	ld.shared.f32 	%f426, [%r180+764];
	fma.rn.f32 	%f427, %f426, %f244, %f425;
	ld.shared.f32 	%f428, [%r180+768];
	fma.rn.f32 	%f429, %f428, %f243, %f427;
	ld.shared.f32 	%f430, [%r180+772];
	fma.rn.f32 	%f431, %f430, %f242, %f429;
	ld.shared.f32 	%f432, [%r180+776];
	fma.rn.f32 	%f433, %f432, %f241, %f431;
	ld.shared.f32 	%f434, [%r180+780];
	fma.rn.f32 	%f583, %f434, %f240, %f433;
	fma.rn.f32 	%f435, %f389, %f263, %f582;
	fma.rn.f32 	%f436, %f391, %f262, %f435;
	fma.rn.f32 	%f437, %f393, %f261, %f436;
	fma.rn.f32 	%f438, %f395, %f260, %f437;
	fma.rn.f32 	%f439, %f397, %f259, %f438;
	fma.rn.f32 	%f440, %f399, %f258, %f439;
	fma.rn.f32 	%f441, %f401, %f257, %f440;
	fma.rn.f32 	%f442, %f403, %f256, %f441;
	fma.rn.f32 	%f443, %f420, %f255, %f442;
	fma.rn.f32 	%f444, %f422, %f254, %f443;
	fma.rn.f32 	%f445, %f424, %f253, %f444;
	fma.rn.f32 	%f446, %f426, %f252, %f445;
	fma.rn.f32 	%f447, %f428, %f251, %f446;
	fma.rn.f32 	%f448, %f430, %f250, %f447;
	fma.rn.f32 	%f449, %f432, %f249, %f448;
	fma.rn.f32 	%f450, %f434, %f248, %f449;
	ld.shared.f32 	%f451, [%r180+1136];
	fma.rn.f32 	%f452, %f451, %f247, %f450;
	ld.shared.f32 	%f453, [%r180+1140];
	fma.rn.f32 	%f454, %f453, %f246, %f452;
	ld.shared.f32 	%f455, [%r180+1144];
	fma.rn.f32 	%f456, %f455, %f245, %f454;
	ld.shared.f32 	%f457, [%r180+1148];
	fma.rn.f32 	%f458, %f457, %f244, %f456;
	ld.shared.f32 	%f459, [%r180+1152];
	fma.rn.f32 	%f460, %f459, %f243, %f458;
	ld.shared.f32 	%f461, [%r180+1156];
	fma.rn.f32 	%f462, %f461, %f242, %f460;
	ld.shared.f32 	%f463, [%r180+1160];
	fma.rn.f32 	%f464, %f463, %f241, %f462;
	ld.shared.f32 	%f465, [%r180+1164];
	fma.rn.f32 	%f582, %f465, %f240, %f464;
	fma.rn.f32 	%f466, %f420, %f263, %f581;
	fma.rn.f32 	%f467, %f422, %f262, %f466;
	fma.rn.f32 	%f468, %f424, %f261, %f467;
	fma.rn.f32 	%f469, %f426, %f260, %f468;
	fma.rn.f32 	%f470, %f428, %f259, %f469;
	fma.rn.f32 	%f471, %f430, %f258, %f470;
	fma.rn.f32 	%f472, %f432, %f257, %f471;
	fma.rn.f32 	%f473, %f434, %f256, %f472;
	fma.rn.f32 	%f474, %f451, %f255, %f473;
	fma.rn.f32 	%f475, %f453, %f254, %f474;
	fma.rn.f32 	%f476, %f455, %f253, %f475;
	fma.rn.f32 	%f477, %f457, %f252, %f476;
	fma.rn.f32 	%f478, %f459, %f251, %f477;
	fma.rn.f32 	%f479, %f461, %f250, %f478;
	fma.rn.f32 	%f480, %f463, %f249, %f479;
	fma.rn.f32 	%f481, %f465, %f248, %f480;
	ld.shared.f32 	%f482, [%r180+1520];
	fma.rn.f32 	%f483, %f482, %f247, %f481;
	ld.shared.f32 	%f484, [%r180+1524];
	fma.rn.f32 	%f485, %f484, %f246, %f483;
	ld.shared.f32 	%f486, [%r180+1528];
	fma.rn.f32 	%f487, %f486, %f245, %f485;
	ld.shared.f32 	%f488, [%r180+1532];
	fma.rn.f32 	%f489, %f488, %f244, %f487;
	ld.shared.f32 	%f490, [%r180+1536];
	fma.rn.f32 	%f491, %f490, %f243, %f489;
	ld.shared.f32 	%f492, [%r180+1540];
	fma.rn.f32 	%f493, %f492, %f242, %f491;
	ld.shared.f32 	%f494, [%r180+1544];
	fma.rn.f32 	%f495, %f494, %f241, %f493;
	ld.shared.f32 	%f496, [%r180+1548];
	fma.rn.f32 	%f581, %f496, %f240, %f495;
	add.s32 	%r181, %r181, 512;
	add.s32 	%r180, %r180, 32;
	setp.ne.s32 	%p52, %r181, 8448;
	@%p52 bra 	$L__BB0_95;
	add.s32 	%r179, %r179, 1;
	setp.ne.s32 	%p53, %r179, 3;
	@%p53 bra 	$L__BB0_94;
	add.s32 	%r178, %r178, 1;
	setp.ne.s32 	%p54, %r178, 16;
	@%p54 bra 	$L__BB0_1;
	cvta.to.global.u64 	%rd84, %rd4;
	cvta.to.global.u64 	%rd85, %rd6;
	cvta.to.global.u64 	%rd86, %rd5;
	cvta.to.global.u64 	%rd87, %rd7;
	add.s32 	%r173, %r41, %r44;
	mul.wide.u32 	%rd88, %r173, 4;
	add.s64 	%rd89, %rd84, %rd88;
	ld.global.nc.f32 	%f497, [%rd89];
	add.f32 	%f498, %f587, %f497;
	add.s64 	%rd90, %rd85, %rd88;
	ld.global.nc.f32 	%f499, [%rd90];
	add.s64 	%rd91, %rd86, %rd88;
	ld.global.nc.f32 	%f500, [%rd91];
	fma.rn.f32 	%f501, %f498, %f499, %f500;
	max.f32 	%f502, %f501, 0f00000000;
	mul.lo.s32 	%r174, %r43, 25088;
	or.b32  	%r175, %r174, %r44;
	add.s32 	%r176, %r175, %r2;
	add.s32 	%r177, %r176, %r3;
	mul.wide.u32 	%rd92, %r177, 4;
	add.s64 	%rd93, %rd87, %rd92;
	st.global.f32 	[%rd93], %f502;
	add.f32 	%f503, %f586, %f497;
	fma.rn.f32 	%f504, %f503, %f499, %f500;
	max.f32 	%f505, %f504, 0f00000000;
	st.global.f32 	[%rd93+14336], %f505;
	add.f32 	%f506, %f585, %f497;
	fma.rn.f32 	%f507, %f506, %f499, %f500;
	max.f32 	%f508, %f507, 0f00000000;
	st.global.f32 	[%rd93+28672], %f508;
	add.f32 	%f509, %f584, %f497;
	fma.rn.f32 	%f510, %f509, %f499, %f500;
	max.f32 	%f511, %f510, 0f00000000;
	st.global.f32 	[%rd93+43008], %f511;
	add.f32 	%f512, %f583, %f497;
	fma.rn.f32 	%f513, %f512, %f499, %f500;
	max.f32 	%f514, %f513, 0f00000000;
	st.global.f32 	[%rd93+57344], %f514;
	add.f32 	%f515, %f582, %f497;
	fma.rn.f32 	%f516, %f515, %f499, %f500;
	max.f32 	%f517, %f516, 0f00000000;
	st.global.f32 	[%rd93+71680], %f517;
	add.f32 	%f518, %f581, %f497;
	fma.rn.f32 	%f519, %f518, %f499, %f500;
	max.f32 	%f520, %f519, 0f00000000;
	st.global.f32 	[%rd93+86016], %f520;
	ret;

}


// ===== COMPILED SASS (sm_100) =====

	.target	sm_100

	.elftype	@"ET_EXEC"


//--------------------- .note.nv.tkinfo           --------------------------
	.section	.note.nv.tkinfo,"",@"SHT_NOTE"
	.sectionflags	@"SHF_NOTE_NV_TKINFO"
	.tkinfo
        /*0018*/ 	.word	0x00000002
        /*0030*/ 	.string	""
        /*0030*/ 	.string	"ptxas"
        /*0030*/ 	.string	"Cuda compilation tools, release 13.0, V13.0.88"
        /*0030*/ 	.string	"Build cuda_13.0.r13.0/compiler.36424714_0"
        /*0030*/ 	.string	"-arch sm_100 -m 64 "



//--------------------- .note.nv.cuinfo           --------------------------
	.section	.note.nv.cuinfo,"",@"SHT_NOTE"
	.sectionflags	@"SHF_NOTE_NV_CUINFO"
        /*0018*/ 	.short	0x0002
        /*001a*/ 	.short	0x0064
        /*001c*/ 	.short	0x0082
	.zero		2


//--------------------- .nv.info                  --------------------------
	.section	.nv.info,"",@"SHT_CUDA_INFO"
	.align	4


	//----- nvinfo : EIATTR_REGCOUNT
	.align		4
        /*0000*/ 	.byte	0x04, 0x2f
        /*0002*/ 	.short	(.L_1 - .L_0)
	.align		4
.L_0:
        /*0004*/ 	.word	index@(main_kernel)
        /*0008*/ 	.word	0x00000080


	//----- nvinfo : EIATTR_FRAME_SIZE
	.align		4
.L_1:
        /*000c*/ 	.byte	0x04, 0x11
        /*000e*/ 	.short	(.L_3 - .L_2)
	.align		4
.L_2:
        /*0010*/ 	.word	index@(main_kernel)
        /*0014*/ 	.word	0x00000000


	//----- nvinfo : EIATTR_MIN_STACK_SIZE
	.align		4
.L_3:
        /*0018*/ 	.byte	0x04, 0x12
        /*001a*/ 	.short	(.L_5 - .L_4)
	.align		4
.L_4:
        /*001c*/ 	.word	index@(main_kernel)
        /*0020*/ 	.word	0x00000000
.L_5:


//--------------------- .nv.compat                --------------------------
	.section	.nv.compat,"",@"SHT_CUDA_COMPAT_INFO"
	.align	4
        /*0000*/ 	.byte	0x02, 0x09, 0x00, 0x00, 0x02, 0x02, 0x01, 0x00, 0x02, 0x05, 0x05, 0x00, 0x03, 0x07, 0x01, 0x01
        /*0010*/ 	.byte	0x02, 0x03, 0x00, 0x00, 0x02, 0x06, 0x01, 0x00, 0x04, 0x0b, 0x08, 0x00, 0x09, 0x00, 0x00, 0x00
        /*0020*/ 	.byte	0x00, 0x00, 0x00, 0x00


//--------------------- .nv.info.main_kernel      --------------------------
	.section	.nv.info.main_kernel,"",@"SHT_CUDA_INFO"
	.sectionflags	@""
	.align	4


	//----- nvinfo : EIATTR_CUDA_API_VERSION
	.align		4
        /*0000*/ 	.byte	0x04, 0x37
        /*0002*/ 	.short	(.L_7 - .L_6)
.L_6:
        /*0004*/ 	.word	0x00000082


	//----- nvinfo : EIATTR_KPARAM_INFO
	.align		4
.L_7:
        /*0008*/ 	.byte	0x04, 0x17
        /*000a*/ 	.short	(.L_9 - .L_8)
.L_8:
        /*000c*/ 	.word	0x00000000
        /*0010*/ 	.short	0x0005
        /*0012*/ 	.short	0x0028
        /*0014*/ 	.byte	0x00, 0xf5, 0x21, 0x00


	//----- nvinfo : EIATTR_KPARAM_INFO
	.align		4
.L_9:
        /*0018*/ 	.byte	0x04, 0x17
        /*001a*/ 	.short	(.L_11 - .L_10)
.L_10:
        /*001c*/ 	.word	0x00000000
        /*0020*/ 	.short	0x0004
        /*0022*/ 	.short	0x0020
        /*0024*/ 	.byte	0x00, 0xf5, 0x21, 0x00


	//----- nvinfo : EIATTR_KPARAM_INFO
	.align		4
.L_11:
        /*0028*/ 	.byte	0x04, 0x17
        /*002a*/ 	.short	(.L_13 - .L_12)
.L_12:
        /*002c*/ 	.word	0x00000000
        /*0030*/ 	.short	0x0003
        /*0032*/ 	.short	0x0018
        /*0034*/ 	.byte	0x00, 0xf5, 0x21, 0x00


	//----- nvinfo : EIATTR_KPARAM_INFO
	.align		4
.L_13:
        /*0038*/ 	.byte	0x04, 0x17
        /*003a*/ 	.short	(.L_15 - .L_14)
.L_14:
        /*003c*/ 	.word	0x00000000
        /*0040*/ 	.short	0x0002
        /*0042*/ 	.short	0x0010
        /*0044*/ 	.byte	0x00, 0xf5, 0x21, 0x00


	//----- nvinfo : EIATTR_KPARAM_INFO
	.align		4
.L_15:
        /*0048*/ 	.byte	0x04, 0x17
        /*004a*/ 	.short	(.L_17 - .L_16)
.L_16:
        /*004c*/ 	.word	0x00000000
        /*0050*/ 	.short	0x0001
        /*0052*/ 	.short	0x0008
        /*0054*/ 	.byte	0x00, 0xf5, 0x21, 0x00


	//----- nvinfo : EIATTR_KPARAM_INFO
	.align		4
.L_17:
        /*0058*/ 	.byte	0x04, 0x17
        /*005a*/ 	.short	(.L_19 - .L_18)
.L_18:
        /*005c*/ 	.word	0x00000000
        /*0060*/ 	.short	0x0000
        /*0062*/ 	.short	0x0000
        /*0064*/ 	.byte	0x00, 0xf5, 0x21, 0x00


	//----- nvinfo : EIATTR_SPARSE_MMA_MASK
	.align		4
.L_19:
        /*0068*/ 	.byte	0x03, 0x50
        /*006a*/ 	.short	0x0000


	//----- nvinfo : EIATTR_MAXREG_COUNT
	.align		4
        /*006c*/ 	.byte	0x03, 0x1b
        /*006e*/ 	.short	0x00ff


	//----- nvinfo : EIATTR_NUM_BARRIERS
	.align		4
        /*0070*/ 	.byte	0x02, 0x4c
        /*0072*/ 	.byte	0x01
	.zero		1


	//----- nvinfo : EIATTR_MERCURY_ISA_VERSION
	.align		4
        /*0074*/ 	.byte	0x03, 0x5f
        /*0076*/ 	.short	0x0101


	//----- nvinfo : EIATTR_VRC_CTA_INIT_COUNT
	.align		4
        /*0078*/ 	.byte	0x02, 0x4a
	.zero		1
	.zero		1


	//----- nvinfo : EIATTR_EXIT_INSTR_OFFSETS
	.align		4
        /*007c*/ 	.byte	0x04, 0x1c
        /*007e*/ 	.short	(.L_21 - .L_20)


	//   ....[0]....
.L_20:
        /*0080*/ 	.word	0x00002ef0


	//----- nvinfo : EIATTR_MAX_THREADS
	.align		4
.L_21:
        /*0084*/ 	.byte	0x04, 0x05
        /*0086*/ 	.short	(.L_23 - .L_22)
.L_22:
        /*0088*/ 	.word	0x00000040
        /*008c*/ 	.word	0x00000001
        /*0090*/ 	.word	0x00000001


	//----- nvinfo : EIATTR_CBANK_PARAM_SIZE
	.align		4
.L_23:
        /*0094*/ 	.byte	0x03, 0x19
        /*0096*/ 	.short	0x0030


	//----- nvinfo : EIATTR_PARAM_CBANK
	.align		4
        /*0098*/ 	.byte	0x04, 0x0a
        /*009a*/ 	.short	(.L_25 - .L_24)
	.align		4
.L_24:
        /*009c*/ 	.word	index@(.nv.constant0.main_kernel)
        /*00a0*/ 	.short	0x0380
        /*00a2*/ 	.short	0x0030


	//----- nvinfo : EIATTR_SW_WAR
	.align		4
.L_25:
        /*00a4*/ 	.byte	0x04, 0x36
        /*00a6*/ 	.short	(.L_27 - .L_26)
.L_26:
        /*00a8*/ 	.word	0x00000008
.L_27:


//--------------------- .nv.callgraph             --------------------------
	.section	.nv.callgraph,"",@"SHT_CUDA_CALLGRAPH"
	.align	4
	.sectionentsize	8
	.align		4
        /*0000*/ 	.word	0x00000000
	.align		4
        /*0004*/ 	.word	0xffffffff
	.align		4
        /*0008*/ 	.word	0x00000000
	.align		4
        /*000c*/ 	.word	0xfffffffe
	.align		4
        /*0010*/ 	.word	0x00000000
	.align		4
        /*0014*/ 	.word	0xfffffffd
	.align		4
        /*0018*/ 	.word	0x00000000
	.align		4
        /*001c*/ 	.word	0xfffffffc


//--------------------- .text.main_kernel         --------------------------
	.section	.text.main_kernel,"ax",@progbits
	.align	128
        .global         main_kernel
        .type           main_kernel,@function
        .size           main_kernel,(.L_x_4 - main_kernel)
        .other          main_kernel,@"STO_CUDA_ENTRY STV_DEFAULT"
main_kernel:
.text.main_kernel:
[----:B------:R-:W0:Y:S01]  /*0000*/  LDC R1, c[0x0][0x37c] ;  /* 0x0000df00ff017b82 */ /* 0x000e220000000800 */
[----:B------:R-:W1:Y:S01]  /*0010*/  S2R R107, SR_CTAID.X ;  /* 0x00000000006b7919 */ /* 0x000e620000002500 */
[----:B0-----:R-:W-:Y:S01]  /*0020*/  PRMT R9, R1, 0x3340, R1 ;  /* 0x0000334001097816 */ /* 0x001fe20000000001 */
[----:B------:R-:W-:-:S05]  /*0030*/  HFMA2 R11, -RZ, RZ, 0.0003662109375, 768 ;  /* 0x0e006200ff0b7431 */ /* 0x000fca00000001ff */
[----:B------:R-:W0:Y:S01]  /*0040*/  S2UR UR5, SR_CgaCtaId ;  /* 0x00000000000579c3 */ /* 0x000e220000008800 */
[----:B------:R-:W2:Y:S01]  /*0050*/  S2R R15, SR_TID.X ;  /* 0x00000000000f7919 */ /* 0x000ea20000002100 */
[----:B------:R-:W-:Y:S01]  /*0060*/  UMOV UR4, 0x400 ;  /* 0x0000040000047882 */ /* 0x000fe20000000000 */
[----:B------:R-:W-:Y:S01]  /*0070*/  HFMA2 R125, -RZ, RZ, 0, 0 ;  /* 0x00000000ff7d7431 */ /* 0x000fe200000001ff */
[----:B------:R-:W-:Y:S01]  /*0080*/  MOV R123, RZ ;  /* 0x000000ff007b7202 */ /* 0x000fe20000000f00 */
[----:B------:R-:W-:Y:S01]  /*0090*/  HFMA2 R119, -RZ, RZ, 0, 0 ;  /* 0x00000000ff777431 */ /* 0x000fe200000001ff */
[----:B------:R-:W-:Y:S01]  /*00a0*/  CS2R R114, SRZ ;  /* 0x0000000000727805 */ /* 0x000fe2000001ff00 */
[----:B------:R-:W-:Y:S01]  /*00b0*/  HFMA2 R121, -RZ, RZ, 0, 0 ;  /* 0x00000000ff797431 */ /* 0x000fe200000001ff */
[----:B------:R-:W-:Y:S01]  /*00c0*/  MOV R117, RZ ;  /* 0x000000ff00757202 */ /* 0x000fe20000000f00 */
[----:B------:R-:W3:Y:S01]  /*00d0*/  LDCU.64 UR8, c[0x0][0x358] ;  /* 0x00006b00ff0877ac */ /* 0x000ee20008000a00 */
[----:B0-----:R-:W-:-:S02]  /*00e0*/  ULEA UR6, UR5, UR4, 0x18 ;  /* 0x0000000405067291 */ /* 0x001fc4000f8ec0ff */
[----:B------:R-:W-:Y:S01]  /*00f0*/  UIADD3 UR4, UPT, UPT, UR4, 0x3600, URZ ;  /* 0x0000360004047890 */ /* 0x000fe2000fffe0ff */
[C---:B-1----:R-:W-:Y:S01]  /*0100*/  SHF.L.U32 R0, R107.reuse, 0x4, RZ ;  /* 0x000000046b007819 */ /* 0x042fe200000006ff */
[----:B------:R-:W-:Y:S02]  /*0110*/  IMAD.HI.U32 R2, R107, -0x6db6db6d, RZ ;  /* 0x924924936b027827 */ /* 0x000fe400078e00ff */
[----:B------:R-:W-:Y:S01]  /*0120*/  MOV R17, UR6 ;  /* 0x0000000600117c02 */ /* 0x000fe20008000f00 */
[----:B------:R-:W-:Y:S01]  /*0130*/  ULEA UR4, UR5, UR4, 0x18 ;  /* 0x0000000405047291 */ /* 0x000fe2000f8ec0ff */
[----:B--2---:R-:W-:Y:S02]  /*0140*/  SHF.L.U32 R3, R15, 0x6, RZ ;  /* 0x000000060f037819 */ /* 0x004fe400000006ff */
[----:B------:R-:W-:Y:S02]  /*0150*/  LOP3.LUT R0, R0, 0x1f0, RZ, 0xc0, !PT ;  /* 0x000001f000007812 */ /* 0x000fe400078ec0ff */
[----:B------:R-:W-:-:S02]  /*0160*/  SHF.R.U32.HI R112, RZ, 0x7, R2 ;  /* 0x00000007ff707819 */ /* 0x000fc40000011602 */
[C---:B------:R-:W-:Y:S02]  /*0170*/  SHF.L.U32 R5, R15.reuse, 0x1, RZ ;  /* 0x000000010f057819 */ /* 0x040fe400000006ff */
[----:B------:R-:W-:Y:S01]  /*0180*/  LOP3.LUT R6, R0, 0xe00, R3, 0xf8, !PT ;  /* 0x00000e0000067812 */ /* 0x000fe200078ef803 */
[C---:B------:R-:W-:Y:S01]  /*0190*/  IMAD R107, R112.reuse, -0xe0, R107 ;  /* 0xffffff20706b7824 */ /* 0x040fe200078e026b */
[----:B------:R-:W-:Y:S01]  /*01a0*/  SHF.R.U32.HI R4, RZ, 0x5, R15 ;  /* 0x00000005ff047819 */ /* 0x000fe2000001160f */
[----:B------:R-:W-:Y:S01]  /*01b0*/  IMAD R112, R112, 0x18800, RZ ;  /* 0x0001880070707824 */ /* 0x000fe200078e02ff */
[----:B------:R-:W-:Y:S02]  /*01c0*/  LOP3.LUT R2, R6, 0xe, R5, 0xf8, !PT ;  /* 0x0000000e06027812 */ /* 0x000fe400078ef805 */
[----:B------:R-:W-:Y:S02]  /*01d0*/  LOP3.LUT R5, R4, 0x2, RZ, 0xfc, !PT ;  /* 0x0000000204057812 */ /* 0x000fe400078efcff */
[----:B------:R-:W-:-:S02]  /*01e0*/  SHF.L.U32 R3, R15, 0x4, RZ ;  /* 0x000000040f037819 */ /* 0x000fc400000006ff */
[----:B------:R-:W-:Y:S02]  /*01f0*/  LOP3.LUT R6, R112, 0x1f, R15, 0xf8, !PT ;  /* 0x0000001f70067812 */ /* 0x000fe400078ef80f */
[C---:B------:R-:W-:Y:S02]  /*0200*/  IADD3 R110, PT, PT, R4.reuse, -0x1, RZ ;  /* 0xffffffff046e7810 */ /* 0x040fe40007ffe0ff */
[----:B------:R-:W-:Y:S02]  /*0210*/  ISETP.NE.AND P0, PT, R5, 0x3, PT ;  /* 0x000000030500780c */ /* 0x000fe40003f05270 */
[----:B------:R-:W-:Y:S02]  /*0220*/  LOP3.LUT R7, R4, 0x1a, RZ, 0xfc, !PT ;  /* 0x0000001a04077812 */ /* 0x000fe400078efcff */
[----:B------:R-:W-:Y:S02]  /*0230*/  LOP3.LUT R108, R6, 0x200, R3, 0xf8, !PT ;  /* 0x00000200066c7812 */ /* 0x000fe400078ef803 */
[----:B------:R-:W-:-:S02]  /*0240*/  SEL R106, R110, R5, !P0 ;  /* 0x000000056e6a7207 */ /* 0x000fc40004000000 */
[----:B------:R-:W-:Y:S02]  /*0250*/  SHF.R.U32.HI R3, RZ, 0x5, R107 ;  /* 0x00000005ff037819 */ /* 0x000fe4000001166b */
[----:B------:R-:W-:Y:S02]  /*0260*/  ISETP.NE.AND P1, PT, R7, 0x1b, PT ;  /* 0x0000001b0700780c */ /* 0x000fe40003f25270 */
[----:B------:R-:W-:Y:S02]  /*0270*/  SHF.L.U32 R111, R107, 0x4, RZ ;  /* 0x000000046b6f7819 */ /* 0x000fe400000006ff */
[----:B------:R-:W-:Y:S02]  /*0280*/  LOP3.LUT P3, RZ, R106, R3, RZ, 0xfc, !PT ;  /* 0x000000036aff7212 */ /* 0x000fe4000786fcff */
[----:B------:R-:W-:Y:S02]  /*0290*/  SEL R7, R110, R7, !P1 ;  /* 0x000000076e077207 */ /* 0x000fe40004800000 */
[----:B------:R-:W-:-:S02]  /*02a0*/  LOP3.LUT R5, R111, 0xe00, RZ, 0xc0, !PT ;  /* 0x00000e006f057812 */ /* 0x000fc400078ec0ff */
[C---:B------:R-:W-:Y:S02]  /*02b0*/  LOP3.LUT R8, R15.reuse, R112, RZ, 0xfc, !PT ;  /* 0x000000700f087212 */ /* 0x040fe400078efcff */
[----:B------:R-:W-:Y:S02]  /*02c0*/  ISETP.LT.U32.OR P1, PT, R15, 0x20, !P3 ;  /* 0x000000200f00780c */ /* 0x000fe40005f21470 */
[C---:B------:R-:W-:Y:S02]  /*02d0*/  IADD3 R109, PT, PT, R3.reuse, R4, RZ ;  /* 0x00000004036d7210 */ /* 0x040fe40007ffe0ff */
[----:B------:R-:W-:Y:S02]  /*02e0*/  LOP3.LUT P2, RZ, R3, R110, RZ, 0xfc, !PT ;  /* 0x0000006e03ff7212 */ /* 0x000fe4000784fcff */
[C---:B------:R-:W-:Y:S02]  /*02f0*/  IADD3 R105, PT, PT, R5.reuse, R6, RZ ;  /* 0x0000000605697210 */ /* 0x040fe40007ffe0ff */
[----:B------:R-:W-:-:S02]  /*0300*/  IADD3 R108, PT, PT, R5, R108, RZ ;  /* 0x0000006c056c7210 */ /* 0x000fc40007ffe0ff */
[----:B------:R-:W-:Y:S02]  /*0310*/  IADD3 R13, PT, PT, R5, R8, RZ ;  /* 0x00000008050d7210 */ /* 0x000fe40007ffe0ff */
[----:B------:R-:W-:Y:S02]  /*0320*/  IADD3 R3, PT, PT, R3, R106, RZ ;  /* 0x0000006a03037210 */ /* 0x000fe40007ffe0ff */
[----:B------:R-:W-:Y:S02]  /*0330*/  ISETP.GE.U32.AND P5, PT, R15, 0x20, PT ;  /* 0x000000200f00780c */ /* 0x000fe40003fa6070 */
[----:B------:R-:W-:Y:S02]  /*0340*/  ISETP.LT.U32.OR P0, PT, R7, 0x3, P1 ;  /* 0x000000030700780c */ /* 0x000fe40000f01470 */
[C---:B------:R-:W-:Y:S02]  /*0350*/  IADD3 R5, PT, PT, R15.reuse, 0x220, RZ ;  /* 0x000002200f057810 */ /* 0x040fe40007ffe0ff */
[----:B------:R-:W-:-:S02]  /*0360*/  IADD3 R4, PT, PT, R15, 0x160, RZ ;  /* 0x000001600f047810 */ /* 0x000fc40007ffe0ff */
[----:B------:R-:W-:Y:S02]  /*0370*/  LOP3.LUT R6, R15, 0xa00, RZ, 0xfc, !PT ;  /* 0x00000a000f067812 */ /* 0x000fe400078efcff */
[C---:B------:R-:W-:Y:S02]  /*0380*/  ISETP.GT.U32.OR P6, PT, R3.reuse, 0x7, !P3 ;  /* 0x000000070300780c */ /* 0x040fe40005fc4470 */
[C---:B------:R-:W-:Y:S02]  /*0390*/  ISETP.LT.U32.AND P4, PT, R3.reuse, 0x8, !P5 ;  /* 0x000000080300780c */ /* 0x040fe40006f81070 */
[C---:B------:R-:W-:Y:S02]  /*03a0*/  ISETP.GT.U32.OR P1, PT, R3.reuse, 0x7, P1 ;  /* 0x000000070300780c */ /* 0x040fe40000f24470 */
[----:B------:R-:W-:Y:S02]  /*03b0*/  ISETP.GT.U32.OR P0, PT, R3, 0x7, P0 ;  /* 0x000000070300780c */ /* 0x000fe40000704470 */
[----:B------:R-:W-:-:S02]  /*03c0*/  IADD3 R3, PT, PT, R15, -0x60, RZ ;  /* 0xffffffa00f037810 */ /* 0x000fc40007ffe0ff */
[----:B------:R-:W-:Y:S02]  /*03d0*/  LOP3.LUT R5, R5, 0xffff, RZ, 0xc0, !PT ;  /* 0x0000ffff05057812 */ /* 0x000fe400078ec0ff */
[----:B------:R-:W-:Y:S02]  /*03e0*/  LOP3.LUT R4, R4, 0xffff, RZ, 0xc0, !PT ;  /* 0x0000ffff04047812 */ /* 0x000fe400078ec0ff */
[----:B------:R-:W-:Y:S02]  /*03f0*/  ISETP.LT.U32.OR P5, PT, R7, 0x3, !P5 ;  /* 0x000000030700780c */ /* 0x000fe40006fa1470 */
[----:B------:R-:W-:Y:S01]  /*0400*/  LOP3.LUT R8, R6, 0xffff, RZ, 0xc0, !PT ;  /* 0x0000ffff06087812 */ /* 0x000fe200078ec0ff */
[----:B------:R-:W-:Y:S01]  /*0410*/  IMAD R6, R5, 0x2ab, RZ ;  /* 0x000002ab05067824 */ /* 0x000fe200078e02ff */
[----:B------:R-:W-:Y:S01]  /*0420*/  LOP3.LUT R7, R7, 0xff, RZ, 0xc0, !PT ;  /* 0x000000ff07077812 */ /* 0x000fe200078ec0ff */
[----:B------:R-:W-:Y:S01]  /*0430*/  IMAD R4, R4, 0x2ab, RZ ;  /* 0x000002ab04047824 */ /* 0x000fe200078e02ff */
[----:B------:R-:W-:Y:S01]  /*0440*/  LOP3.LUT R3, R3, 0xff, RZ, 0xc0, !PT ;  /* 0x000000ff03037812 */ /* 0x000fe200078ec0ff */
[----:B------:R-:W-:Y:S01]  /*0450*/  IMAD R8, R8, 0x12f7, RZ ;  /* 0x000012f708087824 */ /* 0x000fe200078e02ff */
[----:B------:R-:W-:Y:S01]  /*0460*/  SHF.L.U32 R113, R15, 0x2, RZ ;  /* 0x000000020f717819 */ /* 0x000fe200000006ff */
[----:B------:R-:W-:Y:S01]  /*0470*/  IMAD R7, R7, 0xab, RZ ;  /* 0x000000ab07077824 */ /* 0x000fe200078e02ff */
[----:B------:R-:W-:Y:S01]  /*0480*/  SHF.R.U32.HI R4, RZ, 0x10, R4 ;  /* 0x00000010ff047819 */ /* 0x000fe20000011604 */
[----:B------:R-:W-:Y:S01]  /*0490*/  IMAD R5, R3, 0xab, RZ ;  /* 0x000000ab03057824 */ /* 0x000fe200078e02ff */
[----:B------:R-:W-:-:S02]  /*04a0*/  SHF.R.U32.HI R3, RZ, 0x10, R6 ;  /* 0x00000010ff037819 */ /* 0x000fc40000011606 */
[----:B------:R-:W-:Y:S02]  /*04b0*/  SHF.R.U32.HI R6, RZ, 0x16, R8 ;  /* 0x00000016ff067819 */ /* 0x000fe40000011608 */
[----:B------:R-:W-:Y:S02]  /*04c0*/  SHF.R.U32.HI R7, RZ, 0x9, R7 ;  /* 0x00000009ff077819 */ /* 0x000fe40000011607 */
[----:B------:R-:W-:Y:S02]  /*04d0*/  PRMT R10, R3, 0x9910, RZ ;  /* 0x00009910030a7816 */ /* 0x000fe400000000ff */
[----:B------:R-:W-:Y:S02]  /*04e0*/  PRMT R4, R4, 0x9910, RZ ;  /* 0x0000991004047816 */ /* 0x000fe400000000ff */
[----:B------:R-:W-:Y:S02]  /*04f0*/  IADD3 R3, PT, PT, R105, -0x200, RZ ;  /* 0xfffffe0069037810 */ /* 0x000fe40007ffe0ff */
[----:B------:R-:W-:-:S02]  /*0500*/  PRMT R6, R6, 0x3340, R7 ;  /* 0x0000334006067816 */ /* 0x000fc40000000007 */
[-C--:B------:R-:W-:Y:S02]  /*0510*/  LEA R110, R110, R3.reuse, 0x9 ;  /* 0x000000036e6e7211 */ /* 0x080fe400078e48ff */
[----:B------:R-:W-:Y:S01]  /*0520*/  LEA R27, R106, R3, 0x9 ;  /* 0x000000036a1b7211 */ /* 0x000fe200078e48ff */
[----:B------:R-:W-:Y:S01]  /*0530*/  IMAD R3, R4, 0xe00, RZ ;  /* 0x00000e0004037824 */ /* 0x000fe200078e02ff */
[----:B------:R-:W-:Y:S01]  /*0540*/  PRMT R8, R6, 0x5410, R9 ;  /* 0x0000541006087816 */ /* 0x000fe20000000009 */
[----:B------:R-:W-:Y:S01]  /*0550*/  IMAD R6, R10, 0xe00, RZ ;  /* 0x00000e000a067824 */ /* 0x000fe200078e02ff */
[----:B------:R-:W-:Y:S02]  /*0560*/  IADD3 R4, PT, PT, R27, 0x5400, RZ ;  /* 0x000054001b047810 */ /* 0x000fe40007ffe0ff */
[----:B------:R-:W-:Y:S02]  /*0570*/  SHF.R.U32.HI R5, RZ, 0xe, R5 ;  /* 0x0000000eff057819 */ /* 0x000fe40000011605 */
[----:B------:R-:W-:Y:S01]  /*0580*/  LOP3.LUT R3, R3, 0xffff, RZ, 0xc0, !PT ;  /* 0x0000ffff03037812 */ /* 0x000fe200078ec0ff */
[--C-:B------:R-:W-:Y:S01]  /*0590*/  IMAD R100, R7, 0xe00, R4.reuse ;  /* 0x00000e0007647824 */ /* 0x100fe200078e0204 */
[----:B------:R-:W-:Y:S01]  /*05a0*/  LOP3.LUT R9, R6, 0xffff, RZ, 0xc0, !PT ;  /* 0x0000ffff06097812 */ /* 0x000fe200078ec0ff */
[----:B------:R-:W-:Y:S01]  /*05b0*/  IMAD R98, R5, 0xe00, R4 ;  /* 0x00000e0005627824 */ /* 0x000fe200078e0204 */
[----:B------:R-:W-:-:S02]  /*05c0*/  IADD3 R96, PT, PT, R4, R3, RZ ;  /* 0x0000000304607210 */ /* 0x000fc40007ffe0ff */
[----:B------:R-:W-:Y:S01]  /*05d0*/  IADD3 R3, PT, PT, R4, R9, RZ ;  /* 0x0000000904037210 */ /* 0x000fe20007ffe0ff */
[----:B------:R-:W-:Y:S01]  /*05e0*/  IDP.2A.LO.U16.U8 R4, R11, R8, RZ ;  /* 0x000000080b047226 */ /* 0x000fe200000010ff */
[C---:B------:R-:W-:Y:S02]  /*05f0*/  LOP3.LUT R8, R15.reuse, 0x100, RZ, 0xfc, !PT ;  /* 0x000001000f087812 */ /* 0x040fe400078efcff */
[C---:B------:R-:W-:Y:S02]  /*0600*/  LOP3.LUT R9, R15.reuse, 0x1c0, RZ, 0xfc, !PT ;  /* 0x000001c00f097812 */ /* 0x040fe400078efcff */
[----:B------:R-:W-:Y:S02]  /*0610*/  LOP3.LUT R10, R15, 0x280, RZ, 0xfc, !PT ;  /* 0x000002800f0a7812 */ /* 0x000fe400078efcff */
[----:B------:R-:W-:Y:S02]  /*0620*/  LOP3.LUT R8, R8, 0xffff, RZ, 0xc0, !PT ;  /* 0x0000ffff08087812 */ /* 0x000fe400078ec0ff */
[----:B------:R-:W-:-:S02]  /*0630*/  LOP3.LUT R11, R9, 0xffff, RZ, 0xc0, !PT ;  /* 0x0000ffff090b7812 */ /* 0x000fc400078ec0ff */
[----:B------:R-:W-:Y:S01]  /*0640*/  LOP3.LUT R12, R10, 0xffff, RZ, 0xc0, !PT ;  /* 0x0000ffff0a0c7812 */ /* 0x000fe200078ec0ff */
[----:B------:R-:W-:Y:S01]  /*0650*/  IMAD R10, R8, 0x2ab, RZ ;  /* 0x000002ab080a7824 */ /* 0x000fe200078e02ff */
[----:B------:R-:W-:Y:S01]  /*0660*/  IADD3 R105, PT, PT, R105, -0x1000, RZ ;  /* 0xfffff00069697810 */ /* 0x000fe20007ffe0ff */
[----:B------:R-:W-:Y:S01]  /*0670*/  IMAD R11, R11, 0x2ab, RZ ;  /* 0x000002ab0b0b7824 */ /* 0x000fe200078e02ff */
[----:B------:R-:W-:Y:S01]  /*0680*/  SHF.R.U32.HI R6, RZ, 0x4, R15 ;  /* 0x00000004ff067819 */ /* 0x000fe2000001160f */
[----:B------:R-:W-:Y:S01]  /*0690*/  IMAD R12, R12, 0x2ab, RZ ;  /* 0x000002ab0c0c7824 */ /* 0x000fe200078e02ff */
[----:B------:R-:W-:Y:S02]  /*06a0*/  SHF.R.U32.HI R10, RZ, 0x10, R10 ;  /* 0x00000010ff0a7819 */ /* 0x000fe4000001160a */
[----:B------:R-:W-:Y:S01]  /*06b0*/  SHF.R.U32.HI R11, RZ, 0x10, R11 ;  /* 0x00000010ff0b7819 */ /* 0x000fe2000001160b */
[----:B------:R-:W-:Y:S01]  /*06c0*/  IMAD R14, R6, 0xd80, R17 ;  /* 0x00000d80060e7824 */ /* 0x000fe200078e0211 */
[----:B------:R-:W-:-:S02]  /*06d0*/  SHF.R.U32.HI R12, RZ, 0x10, R12 ;  /* 0x00000010ff0c7819 */ /* 0x000fc4000001160c */
[----:B------:R-:W-:Y:S02]  /*06e0*/  PRMT R21, R10, 0x9910, RZ ;  /* 0x000099100a157816 */ /* 0x000fe400000000ff */
[----:B------:R-:W-:Y:S02]  /*06f0*/  PRMT R23, R11, 0x9910, RZ ;  /* 0x000099100b177816 */ /* 0x000fe400000000ff */
[----:B------:R-:W-:Y:S01]  /*0700*/  PRMT R25, R12, 0x9910, RZ ;  /* 0x000099100c197816 */ /* 0x000fe200000000ff */
[----:B------:R-:W-:Y:S01]  /*0710*/  IMAD R21, R21, 0xe00, RZ ;  /* 0x00000e0015157824 */ /* 0x000fe200078e02ff */
[----:B------:R-:W-:Y:S01]  /*0720*/  LOP3.LUT R9, R113, 0x3c, RZ, 0xc0, !PT ;  /* 0x0000003c71097812 */ /* 0x000fe200078ec0ff */
[----:B------:R-:W-:Y:S01]  /*0730*/  IMAD R23, R23, 0xe00, RZ ;  /* 0x00000e0017177824 */ /* 0x000fe200078e02ff */
[----:B------:R-:W-:Y:S01]  /*0740*/  LOP3.LUT R7, R15, 0xf, RZ, 0xc0, !PT ;  /* 0x0000000f0f077812 */ /* 0x000fe200078ec0ff */
[----:B------:R-:W-:Y:S01]  /*0750*/  IMAD R25, R25, 0xe00, RZ ;  /* 0x00000e0019197824 */ /* 0x000fe200078e02ff */
[----:B------:R-:W-:-:S02]  /*0760*/  LOP3.LUT R22, R21, 0xffff, RZ, 0xc0, !PT ;  /* 0x0000ffff15167812 */ /* 0x000fc400078ec0ff */
[----:B------:R-:W-:Y:S02]  /*0770*/  LOP3.LUT R24, R23, 0xffff, RZ, 0xc0, !PT ;  /* 0x0000ffff17187812 */ /* 0x000fe400078ec0ff */
[----:B------:R-:W-:Y:S02]  /*0780*/  LOP3.LUT R26, R25, 0xffff, RZ, 0xc0, !PT ;  /* 0x0000ffff191a7812 */ /* 0x000fe400078ec0ff */
[----:B------:R-:W-:Y:S02]  /*0790*/  IADD3 R23, PT, PT, R22, R105, RZ ;  /* 0x0000006916177210 */ /* 0x000fe40007ffe0ff */
[C---:B------:R-:W-:Y:S02]  /*07a0*/  IADD3 R103, PT, PT, R105.reuse, R24, RZ ;  /* 0x0000001869677210 */ /* 0x040fe40007ffe0ff */
[----:B------:R-:W-:Y:S02]  /*07b0*/  IADD3 R25, PT, PT, R105, R26, RZ ;  /* 0x0000001a69197210 */ /* 0x000fe40007ffe0ff */
[----:B------:R-:W-:-:S02]  /*07c0*/  LEA R104, R106, R23, 0x9 ;  /* 0x000000176a687211 */ /* 0x000fc400078e48ff */
[C---:B------:R-:W-:Y:S02]  /*07d0*/  LEA R103, R106.reuse, R103, 0x9 ;  /* 0x000000676a677211 */ /* 0x040fe400078e48ff */
[----:B------:R-:W-:Y:S02]  /*07e0*/  LEA R102, R106, R25, 0x9 ;  /* 0x000000196a667211 */ /* 0x000fe400078e48ff */
[----:B------:R-:W-:Y:S02]  /*07f0*/  LOP3.LUT R107, R107, R15, RZ, 0xfc, !PT ;  /* 0x0000000f6b6b7212 */ /* 0x000fe400078efcff */
[C---:B------:R-:W-:Y:S02]  /*0800*/  ISETP.LT.U32.OR P2, PT, R15.reuse, 0x20, !P2 ;  /* 0x000000200f00780c */ /* 0x040fe40005741470 */
[----:B------:R-:W-:Y:S02]  /*0810*/  LEA R8, R15, UR4, 0x3 ;  /* 0x000000040f087c11 */ /* 0x000fe4000f8e18ff */
[----:B------:R-:W-:-:S02]  /*0820*/  IADD3 R10, PT, PT, R14, 0x610, RZ ;  /* 0x000006100e0a7810 */ /* 0x000fc40007ffe0ff */
[C---:B------:R-:W-:Y:S02]  /*0830*/  IADD3 R11, PT, PT, R13.reuse, 0xb800, RZ ;  /* 0x0000b8000d0b7810 */ /* 0x040fe40007ffe0ff */
[----:B------:R-:W-:Y:S02]  /*0840*/  IADD3 R12, PT, PT, R13, 0x17c00, RZ ;  /* 0x00017c000d0c7810 */ /* 0x000fe40007ffe0ff */
[----:B------:R-:W-:Y:S02]  /*0850*/  MOV R5, RZ ;  /* 0x000000ff00057202 */ /* 0x000fe40000000f00 */
[----:B------:R-:W-:Y:S02]  /*0860*/  IADD3 R9, PT, PT, R9, UR4, RZ ;  /* 0x0000000409097c10 */ /* 0x000fe4000fffe0ff */
[----:B------:R-:W-:Y:S02]  /*0870*/  PLOP3.LUT P4, PT, P4, P3, PT, 0x80, 0x8 ;  /* 0x000000000008781c */ /* 0x000fe40002787070 */
[----:B------:R-:W-:-:S02]  /*0880*/  PLOP3.LUT P5, PT, P6, P5, PT, 0xf8, 0x8f ;  /* 0x00000000008f781c */ /* 0x000fc400037abf70 */
[C---:B------:R-:W-:Y:S02]  /*0890*/  IADD3 R101, PT, PT, R108.reuse, 0x5400, RZ ;  /* 0x000054006c657810 */ /* 0x040fe40007ffe0ff */
[C---:B------:R-:W-:Y:S02]  /*08a0*/  IADD3 R99, PT, PT, R108.reuse, 0x6000, RZ ;  /* 0x000060006c637810 */ /* 0x040fe40007ffe0ff */
[C---:B------:R-:W-:Y:S02]  /*08b0*/  IADD3 R97, PT, PT, R108.reuse, 0x7000, RZ ;  /* 0x000070006c617810 */ /* 0x040fe40007ffe0ff */
[C---:B------:R-:W-:Y:S02]  /*08c0*/  IADD3 R13, PT, PT, R108.reuse, 0x8c00, RZ ;  /* 0x00008c006c0d7810 */ /* 0x040fe40007ffe0ff */
[C---:B------:R-:W-:Y:S02]  /*08d0*/  IADD3 R14, PT, PT, R108.reuse, 0xa800, RZ ;  /* 0x0000a8006c0e7810 */ /* 0x040fe40007ffe0ff */
[----:B------:R-:W-:-:S02]  /*08e0*/  IADD3 R15, PT, PT, R108, 0xc400, RZ ;  /* 0x0000c4006c0f7810 */ /* 0x000fc40007ffe0ff */
[C---:B------:R-:W-:Y:S02]  /*08f0*/  IADD3 R16, PT, PT, R108.reuse, 0xe000, RZ ;  /* 0x0000e0006c107810 */ /* 0x040fe40007ffe0ff */
[C---:B------:R-:W-:Y:S02]  /*0900*/  IADD3 R17, PT, PT, R108.reuse, 0xfc00, RZ ;  /* 0x0000fc006c117810 */ /* 0x040fe40007ffe0ff */
[C---:B------:R-:W-:Y:S02]  /*0910*/  IADD3 R18, PT, PT, R108.reuse, 0x11800, RZ ;  /* 0x000118006c127810 */ /* 0x040fe40007ffe0ff */
[C---:B------:R-:W-:Y:S02]  /*0920*/  IADD3 R19, PT, PT, R108.reuse, 0x12400, RZ ;  /* 0x000124006c137810 */ /* 0x040fe40007ffe0ff */
[C---:B------:R-:W-:Y:S02]  /*0930*/  IADD3 R20, PT, PT, R108.reuse, 0x13400, RZ ;  /* 0x000134006c147810 */ /* 0x040fe40007ffe0ff */
[----:B------:R-:W-:-:S02]  /*0940*/  IADD3 R21, PT, PT, R108, 0x15000, RZ ;  /* 0x000150006c157810 */ /* 0x000fc40007ffe0ff */
[----:B------:R-:W-:Y:S02]  /*0950*/  IADD3 R22, PT, PT, R108, 0x16c00, RZ ;  /* 0x00016c006c167810 */ /* 0x000fe40007ffe0ff */
[----:B------:R-:W-:Y:S02]  /*0960*/  IADD3 R23, PT, PT, R27, 0xc400, RZ ;  /* 0x0000c4001b177810 */ /* 0x000fe40007ffe0ff */
[----:B------:R-:W-:Y:S02]  /*0970*/  IADD3 R60, PT, PT, R104, 0xc400, RZ ;  /* 0x0000c400683c7810 */ /* 0x000fe40007ffe0ff */
[----:B------:R-:W-:Y:S02]  /*0980*/  IADD3 R61, PT, PT, R103, 0xc400, RZ ;  /* 0x0000c400673d7810 */ /* 0x000fe40007ffe0ff */
[----:B------:R-:W-:Y:S02]  /*0990*/  IADD3 R62, PT, PT, R102, 0xc400, RZ ;  /* 0x0000c400663e7810 */ /* 0x000fe40007ffe0ff */
[----:B------:R-:W-:-:S02]  /*09a0*/  IADD3 R63, PT, PT, R98, 0xc400, RZ ;  /* 0x0000c400623f7810 */ /* 0x000fc40007ffe0ff */
[----:B------:R-:W-:Y:S02]  /*09b0*/  IADD3 R64, PT, PT, R96, 0xc400, RZ ;  /* 0x0000c40060407810 */ /* 0x000fe40007ffe0ff */
[----:B---3--:R-:W-:-:S07]  /*09c0*/  IADD3 R65, PT, PT, R3, 0xc400, RZ ;  /* 0x0000c40003417810 */ /* 0x008fce0007ffe0ff */
.L_x_2:
[----:B------:R-:W-:Y:S02]  /*09d0*/  ISETP.GT.U32.AND P3, PT, R109, 0x6, PT ;  /* 0x000000066d00780c */ /* 0x000fe40003f64070 */
[----:B------:R-:W-:Y:S02]  /*09e0*/  CS2R R66, SRZ ;  /* 0x0000000000427805 */ /* 0x000fe4000001ff00 */
[----:B------:R-:W-:Y:S01]  /*09f0*/  SHF.L.U32 R49, R5, 0x5, RZ ;  /* 0x0000000505317819 */ /* 0x000fe200000006ff */
[----:B------:R-:W0:Y:S01]  /*0a00*/  LDCU.64 UR4, c[0x0][0x3a0] ;  /* 0x00007400ff0477ac */ /* 0x000e220008000a00 */
[----:B------:R-:W-:Y:S01]  /*0a10*/  MOV R52, RZ ;  /* 0x000000ff00347202 */ /* 0x000fe20000000f00 */
[----:B------:R-:W1:Y:S01]  /*0a20*/  @!P6 LDC.64 R80, c[0x0][0x3a0] ;  /* 0x0000e800ff50eb82 */ /* 0x000e620000000a00 */
[----:B------:R-:W-:Y:S02]  /*0a30*/  MOV R56, RZ ;  /* 0x000000ff00387202 */ /* 0x000fe40000000f00 */
[----:B------:R-:W-:-:S02]  /*0a40*/  MOV R72, RZ ;  /* 0x000000ff00487202 */ /* 0x000fc40000000f00 */
[----:B------:R-:W-:Y:S02]  /*0a50*/  MOV R78, RZ ;  /* 0x000000ff004e7202 */ /* 0x000fe40000000f00 */
[----:B------:R-:W-:Y:S01]  /*0a60*/  MOV R82, RZ ;  /* 0x000000ff00527202 */ /* 0x000fe20000000f00 */
[----:B------:R-:W2:Y:S01]  /*0a70*/  @!P3 LDC.64 R28, c[0x0][0x3a0] ;  /* 0x0000e800ff1cbb82 */ /* 0x000ea20000000a00 */
[----:B------:R-:W-:Y:S02]  /*0a80*/  @!P3 LEA R25, R5, R108, 0x5 ;  /* 0x0000006c0519b211 */ /* 0x000fe400078e28ff */
[----:B------:R-:W-:Y:S02]  /*0a90*/  MOV R86, RZ ;  /* 0x000000ff00567202 */ /* 0x000fe40000000f00 */
[----:B------:R-:W-:Y:S02]  /*0aa0*/  MOV R70, RZ ;  /* 0x000000ff00467202 */ /* 0x000fe40000000f00 */
[----:B------:R-:W-:Y:S01]  /*0ab0*/  MOV R88, RZ ;  /* 0x000000ff00587202 */ /* 0x000fe20000000f00 */
[----:B------:R-:W3:Y:S01]  /*0ac0*/  @!P3 LDC.64 R26, c[0x0][0x3a0] ;  /* 0x0000e800ff1abb82 */ /* 0x000ee20000000a00 */
[----:B------:R-:W-:-:S02]  /*0ad0*/  @!P3 IADD3 R31, PT, PT, R108, 0x1c00, R49 ;  /* 0x00001c006c1fb810 */ /* 0x000fc40007ffe031 */
[----:B------:R-:W-:Y:S02]  /*0ae0*/  MOV R118, RZ ;  /* 0x000000ff00767202 */ /* 0x000fe40000000f00 */
[----:B------:R-:W-:Y:S02]  /*0af0*/  MOV R120, RZ ;  /* 0x000000ff00787202 */ /* 0x000fe40000000f00 */
[----:B------:R-:W-:Y:S01]  /*0b00*/  MOV R116, RZ ;  /* 0x000000ff00747202 */ /* 0x000fe20000000f00 */
[----:B------:R-:W4:Y:S01]  /*0b10*/  @!P3 LDC.64 R44, c[0x0][0x3a0] ;  /* 0x0000e800ff2cbb82 */ /* 0x000f220000000a00 */
[----:B------:R-:W-:Y:S02]  /*0b20*/  @!P3 IADD3 R33, PT, PT, R108, 0x3800, R49 ;  /* 0x000038006c21b810 */ /* 0x000fe40007ffe031 */
[----:B------:R-:W-:Y:S02]  /*0b30*/  MOV R94, RZ ;  /* 0x000000ff005e7202 */ /* 0x000fe40000000f00 */
[----:B------:R-:W-:-:S02]  /*0b40*/  MOV R90, RZ ;  /* 0x000000ff005a7202 */ /* 0x000fc40000000f00 */
[----:B------:R-:W-:Y:S01]  /*0b50*/  MOV R50, RZ ;  /* 0x000000ff00327202 */ /* 0x000fe20000000f00 */
[----:B------:R-:W5:Y:S01]  /*0b60*/  @!P3 LDC.64 R46, c[0x0][0x3a0] ;  /* 0x0000e800ff2ebb82 */ /* 0x000f620000000a00 */
[----:B--2---:R-:W-:Y:S01]  /*0b70*/  @!P3 IMAD.WIDE.U32 R28, R25, 0x4, R28 ;  /* 0x00000004191cb825 */ /* 0x004fe200078e001c */
[-C--:B------:R-:W-:Y:S02]  /*0b80*/  @!P3 IADD3 R25, PT, PT, R101, R49.reuse, RZ ;  /* 0x000000316519b210 */ /* 0x080fe40007ffe0ff */
[----:B------:R-:W-:Y:S02]  /*0b90*/  MOV R48, RZ ;  /* 0x000000ff00307202 */ /* 0x000fe40000000f00 */
[----:B------:R-:W-:Y:S01]  /*0ba0*/  CS2R R58, SRZ ;  /* 0x00000000003a7805 */ /* 0x000fe2000001ff00 */
[----:B------:R2:W2:Y:S01]  /*0bb0*/  @!P3 LDG.E.CONSTANT R52, desc[UR8][R28.64] ;  /* 0x000000081c34b981 */ /* 0x0004a2000c1e9900 */
[----:B------:R-:W0:Y:S01]  /*0bc0*/  @!P3 LDC.64 R42, c[0x0][0x3a0] ;  /* 0x0000e800ff2abb82 */ /* 0x000e220000000a00 */
[----:B---3--:R-:W-:Y:S01]  /*0bd0*/  @!P3 IMAD.WIDE.U32 R26, R31, 0x4, R26 ;  /* 0x000000041f1ab825 */ /* 0x008fe200078e001a */
[----:B------:R-:W-:-:S02]  /*0be0*/  @!P3 IADD3 R31, PT, PT, R97, R49, RZ ;  /* 0x00000031611fb210 */ /* 0x000fc40007ffe0ff */
[----:B------:R-:W-:Y:S02]  /*0bf0*/  MOV R54, RZ ;  /* 0x000000ff00367202 */ /* 0x000fe40000000f00 */
[----:B------:R-:W-:Y:S01]  /*0c00*/  CS2R R68, SRZ ;  /* 0x0000000000447805 */ /* 0x000fe2000001ff00 */
[----:B------:R3:W3:Y:S01]  /*0c10*/  @!P3 LDG.E.CONSTANT R56, desc[UR8][R26.64] ;  /* 0x000000081a38b981 */ /* 0x0006e2000c1e9900 */
[----:B----4-:R-:W-:Y:S01]  /*0c20*/  @!P3 IMAD.WIDE.U32 R44, R25, 0x4, R44 ;  /* 0x00000004192cb825 */ /* 0x010fe200078e002c */
[----:B------:R-:W4:Y:S01]  /*0c30*/  @!P3 LDC.64 R40, c[0x0][0x3a0] ;  /* 0x0000e800ff28bb82 */ /* 0x000f220000000a00 */
[----:B------:R-:W-:-:S07]  /*0c40*/  MOV R76, RZ ;  /* 0x000000ff004c7202 */ /* 0x000fce0000000f00 */
[----:B------:R-:W-:Y:S01]  /*0c50*/  BAR.SYNC.DEFER_BLOCKING 0x0 ;  /* 0x0000000000007b1d */ /* 0x000fe20000010000 */
[----:B-----5:R-:W-:-:S07]  /*0c60*/  @!P3 IMAD.WIDE.U32 R46, R33, 0x4, R46 ;  /* 0x00000004212eb825 */ /* 0x020fce00078e002e */
[----:B------:R-:W5:Y:S08]  /*0c70*/  @!P3 LDC.64 R24, c[0x0][0x3a0] ;  /* 0x0000e800ff18bb82 */ /* 0x000f700000000a00 */
[----:B------:R-:W1:Y:S01]  /*0c80*/  @!P3 LDC.64 R34, c[0x0][0x3a0] ;  /* 0x0000e800ff22bb82 */ /* 0x000e620000000a00 */
[----:B0-----:R-:W-:Y:S01]  /*0c90*/  @!P3 IMAD.WIDE.U32 R42, R31, 0x4, R42 ;  /* 0x000000041f2ab825 */ /* 0x001fe200078e002a */
[----:B------:R0:W5:Y:S06]  /*0ca0*/  @!P3 LDG.E.CONSTANT R72, desc[UR8][R44.64] ;  /* 0x000000082c48b981 */ /* 0x00016c000c1e9900 */
[----:B------:R-:W1:Y:S01]  /*0cb0*/  @!P3 LDC.64 R38, c[0x0][0x3a0] ;  /* 0x0000e800ff26bb82 */ /* 0x000e620000000a00 */
[----:B------:R4:W5:Y:S07]  /*0cc0*/  @!P3 LDG.E.CONSTANT R78, desc[UR8][R42.64] ;  /* 0x000000082a4eb981 */ /* 0x00096e000c1e9900 */
[----:B------:R-:W1:Y:S01]  /*0cd0*/  @!P3 LDC.64 R36, c[0x0][0x3a0] ;  /* 0x0000e800ff24bb82 */ /* 0x000e620000000a00 */
[-C--:B------:R-:W-:Y:S01]  /*0ce0*/  @!P3 IADD3 R51, PT, PT, R13, R49.reuse, RZ ;  /* 0x000000310d33b210 */ /* 0x080fe20007ffe0ff */
[----:B------:R5:W5:Y:S06]  /*0cf0*/  @!P3 LDG.E.CONSTANT R66, desc[UR8][R46.64] ;  /* 0x000000082e42b981 */ /* 0x000b6c000c1e9900 */
[----:B------:R-:W1:Y:S08]  /*0d00*/  @!P3 LDC.64 R32, c[0x0][0x3a0] ;  /* 0x0000e800ff20bb82 */ /* 0x000e700000000a00 */
[----:B------:R-:W1:Y:S08]  /*0d10*/  @!P3 LDC.64 R30, c[0x0][0x3a0] ;  /* 0x0000e800ff1ebb82 */ /* 0x000e700000000a00 */
[----:B--2---:R-:W2:Y:S08]  /*0d20*/  @!P3 LDC.64 R28, c[0x0][0x3a0] ;  /* 0x0000e800ff1cbb82 */ /* 0x004eb00000000a00 */
[----:B---3--:R-:W3:Y:S01]  /*0d30*/  @!P3 LDC.64 R26, c[0x0][0x3a0] ;  /* 0x0000e800ff1abb82 */ /* 0x008ee20000000a00 */
[----:B0-----:R-:W-:-:S02]  /*0d40*/  @!P3 IADD3 R45, PT, PT, R16, R49, RZ ;  /* 0x00000031102db210 */ /* 0x001fc40007ffe0ff */
[-C--:B----4-:R-:W-:Y:S01]  /*0d50*/  @!P3 IADD3 R43, PT, PT, R17, R49.reuse, RZ ;  /* 0x00000031112bb210 */ /* 0x090fe20007ffe0ff */
[----:B------:R-:W-:Y:S01]  /*0d60*/  @!P3 IMAD.WIDE.U32 R40, R51, 0x4, R40 ;  /* 0x000000043328b825 */ /* 0x000fe200078e0028 */
[-C--:B------:R-:W-:Y:S02]  /*0d70*/  @!P3 IADD3 R53, PT, PT, R14, R49.reuse, RZ ;  /* 0x000000310e35b210 */ /* 0x080fe40007ffe0ff */
[-C--:B------:R-:W-:Y:S01]  /*0d80*/  @!P3 IADD3 R55, PT, PT, R15, R49.reuse, RZ ;  /* 0x000000310f37b210 */ /* 0x080fe20007ffe0ff */
[----:B-----5:R-:W-:Y:S01]  /*0d90*/  @!P3 IMAD.WIDE.U32 R24, R45, 0x4, R24 ;  /* 0x000000042d18b825 */ /* 0x020fe200078e0018 */
[-C--:B------:R-:W-:Y:S01]  /*0da0*/  @!P3 IADD3 R45, PT, PT, R18, R49.reuse, RZ ;  /* 0x00000031122db210 */ /* 0x080fe20007ffe0ff */
[----:B------:R-:W4:Y:S01]  /*0db0*/  @!P3 LDG.E.CONSTANT R82, desc[UR8][R40.64] ;  /* 0x000000082852b981 */ /* 0x000f22000c1e9900 */
[-C--:B------:R-:W-:Y:S01]  /*0dc0*/  @!P3 IADD3 R47, PT, PT, R20, R49.reuse, RZ ;  /* 0x00000031142fb210 */ /* 0x080fe20007ffe0ff */
[----:B-1----:R-:W-:Y:S01]  /*0dd0*/  @!P3 IMAD.WIDE.U32 R34, R43, 0x4, R34 ;  /* 0x000000042b22b825 */ /* 0x002fe200078e0022 */
[-C--:B------:R-:W-:Y:S01]  /*0de0*/  @!P3 IADD3 R43, PT, PT, R21, R49.reuse, RZ ;  /* 0x00000031152bb210 */ /* 0x080fe20007ffe0ff */
[----:B------:R-:W5:Y:S01]  /*0df0*/  @!P3 LDG.E.CONSTANT R88, desc[UR8][R24.64] ;  /* 0x000000081858b981 */ /* 0x000f62000c1e9900 */
[----:B------:R-:W-:Y:S01]  /*0e00*/  @!P3 IADD3 R51, PT, PT, R22, R49, RZ ;  /* 0x000000311633b210 */ /* 0x000fe20007ffe0ff */
[----:B------:R-:W-:Y:S01]  /*0e10*/  @!P3 IMAD.WIDE.U32 R38, R53, 0x4, R38 ;  /* 0x000000043526b825 */ /* 0x000fe200078e0026 */
[----:B------:R-:W-:Y:S01]  /*0e20*/  MOV R74, RZ ;  /* 0x000000ff004a7202 */ /* 0x000fe20000000f00 */
[----:B------:R0:W5:Y:S01]  /*0e30*/  @!P3 LDG.E.CONSTANT R118, desc[UR8][R34.64] ;  /* 0x000000082276b981 */ /* 0x000162000c1e9900 */
[----:B------:R-:W-:Y:S01]  /*0e40*/  MOV R122, RZ ;  /* 0x000000ff007a7202 */ /* 0x000fe20000000f00 */
[----:B------:R-:W-:Y:S01]  /*0e50*/  @!P3 IMAD.WIDE.U32 R36, R55, 0x4, R36 ;  /* 0x000000043724b825 */ /* 0x000fe200078e0024 */
[----:B------:R-:W-:Y:S01]  /*0e60*/  MOV R124, RZ ;  /* 0x000000ff007c7202 */ /* 0x000fe20000000f00 */
[----:B------:R1:W5:Y:S01]  /*0e70*/  @!P3 LDG.E.CONSTANT R86, desc[UR8][R38.64] ;  /* 0x000000082656b981 */ /* 0x000362000c1e9900 */
[----:B------:R-:W1:Y:S01]  /*0e80*/  LDC.64 R92, c[0x0][0x3a8] ;  /* 0x0000ea00ff5c7b82 */ /* 0x000e620000000a00 */
[----:B------:R-:W-:-:S02]  /*0e90*/  @!P3 IMAD.WIDE.U32 R32, R45, 0x4, R32 ;  /* 0x000000042d20b825 */ /* 0x000fc400078e0020 */
[----:B------:R1:W5:Y:S02]  /*0ea0*/  @!P3 LDG.E.CONSTANT R70, desc[UR8][R36.64] ;  /* 0x000000082446b981 */ /* 0x000364000c1e9900 */
[----:B------:R-:W-:Y:S02]  /*0eb0*/  @!P3 IMAD.WIDE.U32 R30, R47, 0x4, R30 ;  /* 0x000000042f1eb825 */ /* 0x000fe400078e001e */
[----:B------:R-:W5:Y:S01]  /*0ec0*/  @!P3 LDG.E.CONSTANT R120, desc[UR8][R32.64] ;  /* 0x000000082078b981 */ /* 0x000f62000c1e9900 */
[----:B0-----:R-:W0:Y:S01]  /*0ed0*/  @!P6 LDC.64 R34, c[0x0][0x3a0] ;  /* 0x0000e800ff22eb82 */ /* 0x001e220000000a00 */
[----:B--2---:R-:W-:Y:S02]  /*0ee0*/  @!P3 IMAD.WIDE.U32 R28, R43, 0x4, R28 ;  /* 0x000000042b1cb825 */ /* 0x004fe400078e001c */
[----:B------:R-:W2:Y:S02]  /*0ef0*/  @!P3 LDG.E.CONSTANT R116, desc[UR8][R30.64] ;  /* 0x000000081e74b981 */ /* 0x000ea4000c1e9900 */
[----:B---3--:R-:W-:-:S02]  /*0f00*/  @!P3 IMAD.WIDE.U32 R26, R51, 0x4, R26 ;  /* 0x00000004331ab825 */ /* 0x008fc400078e001a */
[----:B------:R-:W3:Y:S01]  /*0f10*/  @!P3 LDG.E.CONSTANT R94, desc[UR8][R28.64] ;  /* 0x000000081c5eb981 */ /* 0x000ee2000c1e9900 */
[----:B-1----:R-:W1:Y:S03]  /*0f20*/  @!P2 LDC.64 R38, c[0x0][0x3a0] ;  /* 0x0000e800ff26ab82 */ /* 0x002e660000000a00 */
[----:B------:R0:W3:Y:S01]  /*0f30*/  @!P3 LDG.E.CONSTANT R90, desc[UR8][R26.64] ;  /* 0x000000081a5ab981 */ /* 0x0000e2000c1e9900 */
[----:B------:R-:W-:-:S04]  /*0f40*/  IADD3 R25, P3, PT, R108, R49, RZ ;  /* 0x000000316c197210 */ /* 0x000fc80007f7e0ff */
[----:B------:R-:W-:Y:S01]  /*0f50*/  IADD3.X R40, PT, PT, RZ, RZ, RZ, P3, !PT ;  /* 0x000000ffff287210 */ /* 0x000fe20001ffe4ff */
[----:B------:R-:W1:Y:S01]  /*0f60*/  @!P6 LDC.64 R36, c[0x0][0x3a0] ;  /* 0x0000e800ff24eb82 */ /* 0x000e620000000a00 */
[----:B------:R-:W-:-:S04]  /*0f70*/  LEA R24, P3, R25, UR4, 0x2 ;  /* 0x0000000419187c11 */ /* 0x000fc8000f8610ff */
[----:B------:R-:W-:Y:S02]  /*0f80*/  LEA.HI.X R25, R25, UR5, R40, 0x2, P3 ;  /* 0x0000000519197c11 */ /* 0x000fe400098f1428 */
[----:B------:R-:W-:Y:S01]  /*0f90*/  ISETP.GE.U32.AND P3, PT, R107, 0x20, PT ;  /* 0x000000206b00780c */ /* 0x000fe20003f66070 */
[----:B0-----:R-:W0:Y:S01]  /*0fa0*/  @!P6 LDC.64 R26, c[0x0][0x3a0] ;  /* 0x0000e800ff1aeb82 */ /* 0x001e220000000a00 */
[----:B------:R-:W-:Y:S02]  /*0fb0*/  @!P2 LEA R41, R5, R110, 0x5 ;  /* 0x0000006e0529a211 */ /* 0x000fe400078e28ff */
[----:B------:R-:W-:-:S05]  /*0fc0*/  @!P6 IADD3 R29, PT, PT, R104, R49, RZ ;  /* 0x00000031681de210 */ /* 0x000fca0007ffe0ff */
[----:B------:R-:W0:Y:S08]  /*0fd0*/  @!P0 LDC.64 R32, c[0x0][0x3a0] ;  /* 0x0000e800ff208b82 */ /* 0x000e300000000a00 */
[----:B------:R-:W0:Y:S01]  /*0fe0*/  @!P6 LDC.64 R46, c[0x0][0x3a0] ;  /* 0x0000e800ff2eeb82 */ /* 0x000e220000000a00 */
[-C--:B------:R-:W-:Y:S01]  /*0ff0*/  @!P6 IADD3 R51, PT, PT, R98, R49.reuse, RZ ;  /* 0x000000316233e210 */ /* 0x080fe20007ffe0ff */
[----:B------:R-:W3:Y:S01]  /*1000*/  @P3 LDG.E.CONSTANT R59, desc[UR8][R24.64+0x1f000] ;  /* 0x01f00008183b3981 */ /* 0x000ee2000c1e9900 */
[----:B------:R-:W-:-:S02]  /*1010*/  @!P0 IADD3 R43, PT, PT, R100, R49, RZ ;  /* 0x00000031642b8210 */ /* 0x000fc40007ffe0ff */
[-C--:B------:R-:W-:Y:S01]  /*1020*/  @P4 IADD3 R55, PT, PT, R11, R49.reuse, RZ ;  /* 0x000000310b374210 */ /* 0x080fe20007ffe0ff */
[----:B------:R-:W3:Y:S02]  /*1030*/  @P3 LDG.E.CONSTANT R67, desc[UR8][R24.64+0x26000] ;  /* 0x0260000818433981 */ /* 0x000ee4000c1e9900 */
[----:B------:R-:W0:Y:S01]  /*1040*/  @P3 LDC.64 R30, c[0x0][0x3a0] ;  /* 0x0000e800ff1e3b82 */ /* 0x000e220000000a00 */
[----:B-1----:R-:W-:Y:S01]  /*1050*/  @!P2 IMAD.WIDE R38, R41, 0x4, R38 ;  /* 0x000000042926a825 */ /* 0x002fe200078e0226 */
[-C--:B------:R-:W-:Y:S01]  /*1060*/  @!P6 IADD3 R53, PT, PT, R3, R49.reuse, RZ ;  /* 0x000000310335e210 */ /* 0x080fe20007ffe0ff */
[----:B------:R-:W3:Y:S02]  /*1070*/  @P3 LDG.E.CONSTANT R69, desc[UR8][R24.64+0x2d000] ;  /* 0x02d0000818453981 */ /* 0x000ee4000c1e9900 */
[----:B------:R-:W-:Y:S01]  /*1080*/  @!P6 IMAD.WIDE.U32 R36, R29, 0x4, R36 ;  /* 0x000000041d24e825 */ /* 0x000fe200078e0024 */
[-C--:B------:R-:W-:Y:S01]  /*1090*/  @!P6 IADD3 R29, PT, PT, R103, R49.reuse, RZ ;  /* 0x00000031671de210 */ /* 0x080fe20007ffe0ff */
[----:B------:R1:W3:Y:S01]  /*10a0*/  @!P2 LDG.E.CONSTANT R50, desc[UR8][R38.64] ;  /* 0x000000082632a981 */ /* 0x0002e2000c1e9900 */
[----:B------:R-:W-:-:S03]  /*10b0*/  @P3 IADD3 R45, PT, PT, R99, R49, RZ ;  /* 0x00000031632d3210 */ /* 0x000fc60007ffe0ff */
[----:B------:R-:W-:Y:S01]  /*10c0*/  @!P6 IMAD.WIDE.U32 R80, R29, 0x4, R80 ;  /* 0x000000041d50e825 */ /* 0x000fe200078e0050 */
[----:B------:R-:W-:Y:S01]  /*10d0*/  @!P6 IADD3 R41, PT, PT, R102, R49, RZ ;  /* 0x000000316629e210 */ /* 0x000fe20007ffe0ff */
[----:B------:R-:W0:Y:S01]  /*10e0*/  @!P6 LDC.64 R28, c[0x0][0x3a0] ;  /* 0x0000e800ff1ceb82 */ /* 0x000e220000000a00 */
[----:B------:R-:W3:Y:S07]  /*10f0*/  @!P6 LDG.E.CONSTANT R54, desc[UR8][R36.64] ;  /* 0x000000082436e981 */ /* 0x000eee000c1e9900 */
[----:B-1----:R-:W1:Y:S01]  /*1100*/  @P4 LDC.64 R38, c[0x0][0x3a0] ;  /* 0x0000e800ff264b82 */ /* 0x002e620000000a00 */
[----:B0-----:R-:W-:Y:S01]  /*1110*/  @P3 IMAD.WIDE.U32 R30, R45, 0x4, R30 ;  /* 0x000000042d1e3825 */ /* 0x001fe200078e001e */
[----:B------:R0:W3:Y:S06]  /*1120*/  @!P6 LDG.E.CONSTANT R58, desc[UR8][R80.64] ;  /* 0x00000008503ae981 */ /* 0x0000ec000c1e9900 */
[----:B------:R-:W1:Y:S01]  /*1130*/  @!P1 LDC.64 R44, c[0x0][0x3a0] ;  /* 0x0000e800ff2c9b82 */ /* 0x000e620000000a00 */
[----:B------:R-:W-:Y:S01]  /*1140*/  @!P6 IMAD.WIDE.U32 R34, R41, 0x4, R34 ;  /* 0x000000042922e825 */ /* 0x000fe200078e0022 */
[----:B------:R-:W3:Y:S03]  /*1150*/  @P3 LDG.E.CONSTANT R68, desc[UR8][R30.64] ;  /* 0x000000081e443981 */ /* 0x000ee6000c1e9900 */
[----:B------:R-:W-:-:S03]  /*1160*/  @!P6 IMAD.WIDE.U32 R26, R51, 0x4, R26 ;  /* 0x00000004331ae825 */ /* 0x000fc600078e001a */
[----:B------:R-:W1:Y:S01]  /*1170*/  @!P6 LDC.64 R40, c[0x0][0x3a0] ;  /* 0x0000e800ff28eb82 */ /* 0x000e620000000a00 */
[----:B------:R-:W-:Y:S01]  /*1180*/  @!P6 IADD3 R51, PT, PT, R96, R49, RZ ;  /* 0x000000316033e210 */ /* 0x000fe20007ffe0ff */
[----:B------:R1:W3:Y:S01]  /*1190*/  @!P6 LDG.E.CONSTANT R48, desc[UR8][R34.64] ;  /* 0x000000082230e981 */ /* 0x0002e2000c1e9900 */
[----:B------:R-:W-:Y:S01]  /*11a0*/  @!P0 IMAD.WIDE R32, R43, 0x4, R32 ;  /* 0x000000042b208825 */ /* 0x000fe200078e0220 */
[----:B0-----:R-:W-:Y:S02]  /*11b0*/  MOV R80, RZ ;  /* 0x000000ff00507202 */ /* 0x001fe40000000f00 */
[----:B------:R0:W3:Y:S01]  /*11c0*/  @!P6 LDG.E.CONSTANT R76, desc[UR8][R26.64] ;  /* 0x000000081a4ce981 */ /* 0x0000e2000c1e9900 */
[----:B------:R-:W-:Y:S01]  /*11d0*/  @!P6 IMAD.WIDE.U32 R28, R51, 0x4, R28 ;  /* 0x00000004331ce825 */ /* 0x000fe200078e001c */
[----:B------:R-:W0:Y:S02]  /*11e0*/  @!P6 LDC.64 R36, c[0x0][0x3a0] ;  /* 0x0000e800ff24eb82 */ /* 0x000e240000000a00 */
[----:B------:R-:W3:Y:S01]  /*11f0*/  @!P0 LDG.E.CONSTANT R74, desc[UR8][R32.64] ;  /* 0x00000008204a8981 */ /* 0x000ee2000c1e9900 */
[----:B-1----:R-:W-:-:S03]  /*1200*/  @P4 IMAD.WIDE.U32 R38, R55, 0x4, R38 ;  /* 0x0000000437264825 */ /* 0x002fc600078e0026 */
[----:B------:R-:W3:Y:S02]  /*1210*/  @!P6 LDG.E.CONSTANT R80, desc[UR8][R28.64] ;  /* 0x000000081c50e981 */ /* 0x000ee4000c1e9900 */
[----:B------:R-:W1:Y:S01]  /*1220*/  @!P5 LDC.64 R34, c[0x0][0x3a0] ;  /* 0x0000e800ff22db82 */ /* 0x000e620000000a00 */
[-C--:B0-----:R-:W-:Y:S01]  /*1230*/  @!P1 IADD3 R27, PT, PT, R23, R49.reuse, RZ ;  /* 0x00000031171b9210 */ /* 0x081fe20007ffe0ff */
[----:B------:R-:W-:Y:S01]  /*1240*/  @!P6 IMAD.WIDE.U32 R46, R53, 0x4, R46 ;  /* 0x00000004352ee825 */ /* 0x000fe200078e002e */
[----:B------:R0:W3:Y:S01]  /*1250*/  @P4 LDG.E.CONSTANT R122, desc[UR8][R38.64] ;  /* 0x00000008267a4981 */ /* 0x0000e2000c1e9900 */
[----:B------:R-:W-:-:S04]  /*1260*/  @!P6 IADD3 R53, PT, PT, R61, R49, RZ ;  /* 0x000000313d35e210 */ /* 0x000fc80007ffe0ff */
[----:B------:R-:W1:Y:S01]  /*1270*/  @P3 LDC.64 R30, c[0x0][0x3a0] ;  /* 0x0000e800ff1e3b82 */ /* 0x000e620000000a00 */
[----:B------:R-:W-:Y:S01]  /*1280*/  @!P1 IMAD.WIDE.U32 R44, R27, 0x4, R44 ;  /* 0x000000041b2c9825 */ /* 0x000fe200078e002c */
[----:B0-----:R-:W-:-:S06]  /*1290*/  @!P5 LEA R38, R106, R49, 0x9 ;  /* 0x000000316a26d211 */ /* 0x001fcc00078e48ff */
[----:B------:R-:W0:Y:S01]  /*12a0*/  @!P6 LDC.64 R32, c[0x0][0x3a0] ;  /* 0x0000e800ff20eb82 */ /* 0x000e220000000a00 */
[----:B------:R-:W-:Y:S01]  /*12b0*/  @!P6 IMAD.WIDE.U32 R40, R53, 0x4, R40 ;  /* 0x000000043528e825 */ /* 0x000fe200078e0028 */
[----:B------:R-:W-:Y:S01]  /*12c0*/  @!P5 IADD3 R53, PT, PT, R4, R38, R105 ;  /* 0x000000260435d210 */ /* 0x000fe20007ffe069 */
[----:B------:R1:W3:Y:S05]  /*12d0*/  @!P1 LDG.E.CONSTANT R124, desc[UR8][R44.64] ;  /* 0x000000082c7c9981 */ /* 0x0002ea000c1e9900 */
[----:B------:R-:W0:Y:S08]  /*12e0*/  @!P6 LDC.64 R26, c[0x0][0x3a0] ;  /* 0x0000e800ff1aeb82 */ /* 0x000e300000000a00 */
[----:B------:R-:W0:Y:S01]  /*12f0*/  @!P6 LDC.64 R28, c[0x0][0x3a0] ;  /* 0x0000e800ff1ceb82 */ /* 0x000e220000000a00 */
[----:B------:R-:W-:-:S07]  /*1300*/  MOV R84, RZ ;  /* 0x000000ff00547202 */ /* 0x000fce0000000f00 */
[----:B------:R-:W0:Y:S01]  /*1310*/  @!P6 LDC.64 R42, c[0x0][0x3a0] ;  /* 0x0000e800ff2aeb82 */ /* 0x000e220000000a00 */
[-C--:B------:R-:W-:Y:S01]  /*1320*/  @!P6 IADD3 R55, PT, PT, R62, R49.reuse, RZ ;  /* 0x000000313e37e210 */ /* 0x080fe20007ffe0ff */
[----:B------:R1:W3:Y:S06]  /*1330*/  @!P6 LDG.E.CONSTANT R84, desc[UR8][R46.64] ;  /* 0x000000082e54e981 */ /* 0x0002ec000c1e9900 */
[----:B------:R-:W4:Y:S01]  /*1340*/  @P4 LDC.64 R38, c[0x0][0x3a0] ;  /* 0x0000e800ff264b82 */ /* 0x000f220000000a00 */
[-C--:B-1----:R-:W-:Y:S01]  /*1350*/  @P3 IADD3 R45, PT, PT, R19, R49.reuse, RZ ;  /* 0x00000031132d3210 */ /* 0x082fe20007ffe0ff */
[----:B------:R-:W-:Y:S01]  /*1360*/  @!P5 IMAD.WIDE.U32 R34, R53, 0x4, R34 ;  /* 0x000000043522d825 */ /* 0x000fe200078e0022 */
[----:B------:R-:W-:-:S02]  /*1370*/  @!P6 IADD3 R53, PT, PT, R63, R49, RZ ;  /* 0x000000313f35e210 */ /* 0x000fc40007ffe0ff */
[----:B------:R-:W-:Y:S01]  /*1380*/  CS2R R46, SRZ ;  /* 0x00000000002e7805 */ /* 0x000fe2000001ff00 */
[----:B------:R-:W-:Y:S01]  /*1390*/  @!P6 IMAD.WIDE.U32 R36, R55, 0x4, R36 ;  /* 0x000000043724e825 */ /* 0x000fe200078e0024 */
[-C--:B------:R-:W-:Y:S02]  /*13a0*/  @!P6 IADD3 R55, PT, PT, R64, R49.reuse, RZ ;  /* 0x000000314037e210 */ /* 0x080fe40007ffe0ff */
[-C--:B------:R-:W-:Y:S01]  /*13b0*/  @!P6 IADD3 R57, PT, PT, R65, R49.reuse, RZ ;  /* 0x000000314139e210 */ /* 0x080fe20007ffe0ff */
[----:B------:R-:W-:Y:S01]  /*13c0*/  @P3 IMAD.WIDE.U32 R30, R45, 0x4, R30 ;  /* 0x000000042d1e3825 */ /* 0x000fe200078e001e */
[----:B------:R-:W-:Y:S01]  /*13d0*/  MOV R45, RZ ;  /* 0x000000ff002d7202 */ /* 0x000fe20000000f00 */
[----:B------:R1:W3:Y:S01]  /*13e0*/  @!P6 LDG.E.CONSTANT R46, desc[UR8][R36.64] ;  /* 0x00000008242ee981 */ /* 0x0002e2000c1e9900 */
[----:B------:R-:W-:Y:S01]  /*13f0*/  MOV R44, RZ ;  /* 0x000000ff002c7202 */ /* 0x000fe20000000f00 */
[----:B0-----:R-:W-:Y:S01]  /*1400*/  @!P6 IMAD.WIDE.U32 R32, R53, 0x4, R32 ;  /* 0x000000043520e825 */ /* 0x001fe200078e0020 */
[-C--:B------:R-:W-:Y:S01]  /*1410*/  @!P6 IADD3 R51, PT, PT, R60, R49.reuse, RZ ;  /* 0x000000313c33e210 */ /* 0x080fe20007ffe0ff */
[----:B------:R-:W3:Y:S01]  /*1420*/  @!P6 LDG.E.CONSTANT R47, desc[UR8][R40.64] ;  /* 0x00000008282fe981 */ /* 0x000ee2000c1e9900 */
[----:B------:R-:W-:Y:S01]  /*1430*/  MOV R53, RZ ;  /* 0x000000ff00357202 */ /* 0x000fe20000000f00 */
[----:B------:R-:W-:Y:S01]  /*1440*/  @!P6 IMAD.WIDE.U32 R26, R55, 0x4, R26 ;  /* 0x00000004371ae825 */ /* 0x000fe200078e001a */
[----:B------:R-:W-:Y:S01]  /*1450*/  @P4 IADD3 R49, PT, PT, R12, R49, RZ ;  /* 0x000000310c314210 */ /* 0x000fe20007ffe0ff */
[----:B------:R0:W3:Y:S01]  /*1460*/  @!P6 LDG.E.CONSTANT R45, desc[UR8][R32.64] ;  /* 0x00000008202de981 */ /* 0x0000e2000c1e9900 */
[----:B-1----:R-:W-:Y:S01]  /*1470*/  CS2R R36, SRZ ;  /* 0x0000000000247805 */ /* 0x002fe2000001ff00 */
[----:B------:R-:W-:-:S02]  /*1480*/  @!P6 IMAD.WIDE.U32 R28, R57, 0x4, R28 ;  /* 0x00000004391ce825 */ /* 0x000fc400078e001c */
[----:B------:R4:W3:Y:S01]  /*1490*/  @!P5 LDG.E.CONSTANT R44, desc[UR8][R34.64] ;  /* 0x00000008222cd981 */ /* 0x0008e2000c1e9900 */
[----:B------:R-:W-:Y:S01]  /*14a0*/  MOV R55, RZ ;  /* 0x000000ff00377202 */ /* 0x000fe20000000f00 */
[----:B------:R-:W-:Y:S02]  /*14b0*/  @!P6 IMAD.WIDE.U32 R42, R51, 0x4, R42 ;  /* 0x00000004332ae825 */ /* 0x000fe400078e002a */
[----:B------:R1:W3:Y:S01]  /*14c0*/  @P3 LDG.E.CONSTANT R53, desc[UR8][R30.64] ;  /* 0x000000081e353981 */ /* 0x0002e2000c1e9900 */
[----:B0-----:R-:W-:-:S03]  /*14d0*/  LEA R33, R5, R2, 0xe ;  /* 0x0000000205217211 */ /* 0x001fc600078e70ff */
[----:B------:R0:W3:Y:S01]  /*14e0*/  @!P6 LDG.E.CONSTANT R37, desc[UR8][R26.64] ;  /* 0x000000081a25e981 */ /* 0x0000e2000c1e9900 */
[----:B------:R-:W-:Y:S01]  /*14f0*/  MOV R51, RZ ;  /* 0x000000ff00337202 */ /* 0x000fe20000000f00 */
[----:B----4-:R-:W-:Y:S01]  /*1500*/  @P4 IMAD.WIDE.U32 R34, R49, 0x4, R38 ;  /* 0x0000000431224825 */ /* 0x010fe200078e0026 */
[----:B------:R-:W-:Y:S01]  /*1510*/  MOV R49, RZ ;  /* 0x000000ff00317202 */ /* 0x000fe20000000f00 */
[----:B------:R4:W3:Y:S01]  /*1520*/  @!P6 LDG.E.CONSTANT R36, desc[UR8][R28.64] ;  /* 0x000000081c24e981 */ /* 0x0008e2000c1e9900 */
[----:B------:R-:W-:Y:S02]  /*1530*/  MOV R57, RZ ;  /* 0x000000ff00397202 */ /* 0x000fe40000000f00 */
[----:B-1----:R-:W-:Y:S02]  /*1540*/  CS2R R30, SRZ ;  /* 0x00000000001e7805 */ /* 0x002fe4000001ff00 */
[----:B------:R-:W-:Y:S01]  /*1550*/  MOV R32, RZ ;  /* 0x000000ff00207202 */ /* 0x000fe20000000f00 */
[----:B------:R-:W-:Y:S01]  /*1560*/  IMAD.WIDE.U32 R92, R33, 0x4, R92 ;  /* 0x00000004215c7825 */ /* 0x000fe200078e005c */
[----:B------:R-:W3:Y:S01]  /*1570*/  @!P6 LDG.E.CONSTANT R51, desc[UR8][R42.64] ;  /* 0x000000082a33e981 */ /* 0x000ee2000c1e9900 */
[----:B0-----:R-:W-:-:S03]  /*1580*/  CS2R R26, SRZ ;  /* 0x00000000001a7805 */ /* 0x001fc6000001ff00 */
[----:B------:R-:W3:Y:S01]  /*1590*/  @P3 LDG.E.CONSTANT R49, desc[UR8][R24.64+0x3000] ;  /* 0x0030000818313981 */ /* 0x000ee2000c1e9900 */
[----:B----4-:R-:W-:-:S03]  /*15a0*/  CS2R R28, SRZ ;  /* 0x00000000001c7805 */ /* 0x010fc6000001ff00 */
[----:B------:R-:W4:Y:S04]  /*15b0*/  @P3 LDG.E.CONSTANT R55, desc[UR8][R24.64+0xa000] ;  /* 0x00a0000818373981 */ /* 0x000f28000c1e9900 */
        /* <DEDUP_REMOVED lines=8> */
[----:B------:R-:W4:Y:S04]  /*1640*/  LDG.E.64.CONSTANT R38, desc[UR8][R92.64] ;  /* 0x000000085c267981 */ /* 0x000f28000c1e9b00 */
[----:B------:R-:W4:Y:S04]  /*1650*/  LDG.E.64.CONSTANT R40, desc[UR8][R92.64+0x4000] ;  /* 0x004000085c287981 */ /* 0x000f28000c1e9b00 */
[----:B------:R-:W4:Y:S04]  /*1660*/  LDG.E.64.CONSTANT R42, desc[UR8][R92.64+0x8000] ;  /* 0x008000085c2a7981 */ /* 0x000f28000c1e9b00 */
[----:B------:R-:W-:Y:S04]  /*1670*/  STS [R113+UR6+0x200], R52 ;  /* 0x0002003471007988 */ /* 0x000fe80008000806 */
[----:B------:R-:W-:Y:S04]  /*1680*/  STS [R113+UR6+0x500], R56 ;  /* 0x0005003871007988 */ /* 0x000fe80008000806 */
[----:B------:R-:W-:Y:S04]  /*1690*/  STS [R113+UR6+0x800], R66 ;  /* 0x0008004271007988 */ /* 0x000fe80008000806 */
[----:B------:R-:W-:Y:S04]  /*16a0*/  STS [R113+UR6+0xb00], R72 ;  /* 0x000b004871007988 */ /* 0x000fe80008000806 */
[----:B------:R-:W-:Y:S04]  /*16b0*/  STS [R113+UR6+0x1100], R78 ;  /* 0x0011004e71007988 */ /* 0x000fe80008000806 */
[----:B------:R-:W-:Y:S04]  /*16c0*/  STS [R113+UR6], RZ ;  /* 0x000000ff71007988 */ /* 0x000fe80008000806 */
[----:B------:R-:W-:Y:S04]  /*16d0*/  STS [R113+UR6+0xc00], RZ ;  /* 0x000c00ff71007988 */ /* 0x000fe80008000806 */
[----:B------:R-:W-:Y:S04]  /*16e0*/  STS [R113+UR6+0xe00], RZ ;  /* 0x000e00ff71007988 */ /* 0x000fe80008000806 */
[----:B------:R-:W-:Y:S04]  /*16f0*/  STS [R113+UR6+0x1400], R82 ;  /* 0x0014005271007988 */ /* 0x000fe80008000806 */
[----:B-----5:R-:W-:Y:S04]  /*1700*/  STS [R113+UR6+0x2000], R88 ;  /* 0x0020005871007988 */ /* 0x020fe80008000806 */
[----:B------:R-:W-:Y:S04]  /*1710*/  STS [R113+UR6+0x2300], R118 ;  /* 0x0023007671007988 */ /* 0x000fe80008000806 */
[----:B------:R-:W-:Y:S04]  /*1720*/  STS [R113+UR6+0x1700], R86 ;  /* 0x0017005671007988 */ /* 0x000fe80008000806 */
[----:B------:R-:W-:Y:S04]  /*1730*/  STS [R113+UR6+0x1d00], R70 ;  /* 0x001d004671007988 */ /* 0x000fe80008000806 */
[----:B------:R-:W-:Y:S04]  /*1740*/  STS [R113+UR6+0x2600], R120 ;  /* 0x0026007871007988 */ /* 0x000fe80008000806 */
[----:B--2---:R-:W-:Y:S04]  /*1750*/  STS [R113+UR6+0x2c00], R116 ;  /* 0x002c007471007988 */ /* 0x004fe80008000806 */
[----:B---3--:R0:W-:Y:S04]  /*1760*/  STS [R113+UR6+0x2f00], R94 ;  /* 0x002f005e71007988 */ /* 0x0081e80008000806 */
[----:B------:R-:W-:Y:S04]  /*1770*/  STS [R113+UR6+0x3200], R90 ;  /* 0x0032005a71007988 */ /* 0x000fe80008000806 */
[----:B------:R-:W-:Y:S01]  /*1780*/  STS [R113+UR6+0x1a00], RZ ;  /* 0x001a00ff71007988 */ /* 0x000fe20008000806 */
[----:B0-----:R-:W-:-:S03]  /*1790*/  IADD3 R94, P3, PT, R92, 0x1000000, RZ ;  /* 0x010000005c5e7810 */ /* 0x001fc60007f7e0ff */
[----:B------:R-:W-:Y:S01]  /*17a0*/  STS [R113+UR6+0x1b00], RZ ;  /* 0x001b00ff71007988 */ /* 0x000fe20008000806 */
[----:B------:R-:W-:-:S03]  /*17b0*/  IADD3.X R95, PT, PT, RZ, R93, RZ, P3, !PT ;  /* 0x0000005dff5f7210 */ /* 0x000fc60001ffe4ff */
[----:B------:R-:W-:Y:S04]  /*17c0*/  STS [R113+UR6+0x2700], RZ ;  /* 0x002700ff71007988 */ /* 0x000fe80008000806 */
[----:B------:R-:W-:Y:S04]  /*17d0*/  STS [R113+UR6+0x2900], RZ ;  /* 0x002900ff71007988 */ /* 0x000fe80008000806 */
[----:B------:R-:W-:Y:S04]  /*17e0*/  STS [R113+UR6+0x3500], RZ ;  /* 0x003500ff71007988 */ /* 0x000fe80008000806 */
[----:B------:R-:W2:Y:S04]  /*17f0*/  LDG.E.64.CONSTANT R24, desc[UR8][R92.64+0xc000] ;  /* 0x00c000085c187981 */ /* 0x000ea8000c1e9b00 */
[----:B------:R-:W3:Y:S04]  /*1800*/  LDG.E.64.CONSTANT R34, desc[UR8][R92.64+0x200000] ;  /* 0x200000085c227981 */ /* 0x000ee8000c1e9b00 */
[----:B------:R-:W-:Y:S04]  /*1810*/  STS [R113+UR6+0x1200], R59 ;  /* 0x0012003b71007988 */ /* 0x000fe80008000806 */
[----:B------:R0:W-:Y:S04]  /*1820*/  STS [R113+UR6+0x1500], R67 ;  /* 0x0015004371007988 */ /* 0x0001e80008000806 */
[----:B------:R-:W5:Y:S04]  /*1830*/  LDG.E.64.CONSTANT R70, desc[UR8][R92.64+0x50c000] ;  /* 0x50c000085c467981 */ /* 0x000f68000c1e9b00 */
[----:B------:R-:W-:Y:S04]  /*1840*/  STS [R113+UR6+0x1800], R69 ;  /* 0x0018004571007988 */ /* 0x000fe80008000806 */
[----:B------:R-:W-:Y:S04]  /*1850*/  STS [R113+UR6+0x100], R50 ;  /* 0x0001003271007988 */ /* 0x000fe80008000806 */
[----:B------:R-:W-:Y:S04]  /*1860*/  STS [R113+UR6+0x400], R54 ;  /* 0x0004003671007988 */ /* 0x000fe80008000806 */
[----:B0-----:R-:W5:Y:S04]  /*1870*/  LDG.E.64.CONSTANT R66, desc[UR8][R92.64+0x504000] ;  /* 0x504000085c427981 */ /* 0x001f68000c1e9b00 */
[----:B------:R-:W5:Y:S04]  /*1880*/  LDG.E.64.CONSTANT R72, desc[UR8][R92.64+0x600000] ;  /* 0x600000085c487981 */ /* 0x000f68000c1e9b00 */
[----:B------:R0:W-:Y:S04]  /*1890*/  STS [R113+UR6+0x700], R58 ;  /* 0x0007003a71007988 */ /* 0x0001e80008000806 */
[----:B------:R-:W5:Y:S04]  /*18a0*/  LDG.E.64.CONSTANT R78, desc[UR8][R92.64+0x60c000] ;  /* 0x60c000085c4e7981 */ /* 0x000f68000c1e9b00 */
[----:B------:R1:W-:Y:S04]  /*18b0*/  STS [R113+UR6+0xf00], R68 ;  /* 0x000f004471007988 */ /* 0x0003e80008000806 */
[----:B0-----:R-:W5:Y:S04]  /*18c0*/  LDG.E.64.CONSTANT R58, desc[UR8][R92.64+0x500000] ;  /* 0x500000085c3a7981 */ /* 0x001f68000c1e9b00 */
[----:B------:R-:W-:Y:S04]  /*18d0*/  STS [R113+UR6+0xa00], R48 ;  /* 0x000a003071007988 */ /* 0x000fe80008000806 */
[----:B------:R-:W-:Y:S04]  /*18e0*/  STS [R113+UR6+0x1000], R76 ;  /* 0x0010004c71007988 */ /* 0x000fe80008000806 */
[----:B------:R0:W-:Y:S04]  /*18f0*/  STS [R113+UR6+0xd00], R74 ;  /* 0x000d004a71007988 */ /* 0x0001e80008000806 */
[----:B------:R0:W-:Y:S04]  /*1900*/  STS [R113+UR6+0x1300], R80 ;  /* 0x0013005071007988 */ /* 0x0001e80008000806 */
[----:B------:R-:W-:Y:S04]  /*1910*/  STS [R113+UR6+0x1900], R122 ;  /* 0x0019007a71007988 */ /* 0x000fe80008000806 */
[----:B-1----:R-:W5:Y:S04]  /*1920*/  LDG.E.64.CONSTANT R68, desc[UR8][R92.64+0x508000] ;  /* 0x508000085c447981 */ /* 0x002f68000c1e9b00 */
[----:B0-----:R-:W5:Y:S04]  /*1930*/  LDG.E.64.CONSTANT R74, desc[UR8][R92.64+0x604000] ;  /* 0x604000085c4a7981 */ /* 0x001f68000c1e9b00 */
[----:B------:R-:W5:Y:S04]  /*1940*/  LDG.E.64.CONSTANT R76, desc[UR8][R92.64+0x608000] ;  /* 0x608000085c4c7981 */ /* 0x000f68000c1e9b00 */
[----:B------:R-:W-:Y:S04]  /*1950*/  STS [R113+UR6+0x1c00], R124 ;  /* 0x001c007c71007988 */ /* 0x000fe80008000806 */
[----:B------:R-:W5:Y:S04]  /*1960*/  LDG.E.64.CONSTANT R80, desc[UR8][R92.64+0x700000] ;  /* 0x700000085c507981 */ /* 0x000f68000c1e9b00 */
[----:B------:R-:W5:Y:S04]  /*1970*/  LDG.E.64.CONSTANT R82, desc[UR8][R92.64+0x704000] ;  /* 0x704000085c527981 */ /* 0x000f68000c1e9b00 */
[----:B------:R-:W5:Y:S04]  /*1980*/  LDG.E.64.CONSTANT R86, desc[UR8][R92.64+0x70c000] ;  /* 0x70c000085c567981 */ /* 0x000f68000c1e9b00 */
[----:B------:R-:W5:Y:S04]  /*1990*/  LDG.E.64.CONSTANT R88, desc[UR8][R94.64+-0x800000] ;  /* 0x800000085e587981 */ /* 0x000f68000c1e9b00 */
[----:B------:R-:W5:Y:S04]  /*19a0*/  LDG.E.64.CONSTANT R90, desc[UR8][R94.64+-0x7fc000] ;  /* 0x804000085e5a7981 */ /* 0x000f68000c1e9b00 */
[----:B------:R0:W-:Y:S04]  /*19b0*/  STS [R113+UR6+0x1600], R84 ;  /* 0x0016005471007988 */ /* 0x0001e80008000806 */
[----:B0-----:R-:W5:Y:S04]  /*19c0*/  LDG.E.64.CONSTANT R84, desc[UR8][R92.64+0x708000] ;  /* 0x708000085c547981 */ /* 0x001f68000c1e9b00 */
[----:B------:R-:W-:Y:S04]  /*19d0*/  STS [R113+UR6+0x2500], R46 ;  /* 0x0025002e71007988 */ /* 0x000fe80008000806 */
[----:B------:R-:W-:Y:S04]  /*19e0*/  STS [R113+UR6+0x2200], R47 ;  /* 0x0022002f71007988 */ /* 0x000fe80008000806 */
[----:B------:R-:W-:Y:S04]  /*19f0*/  STS [R113+UR6+0x2b00], R45 ;  /* 0x002b002d71007988 */ /* 0x000fe80008000806 */
[----:B------:R0:W-:Y:S04]  /*1a00*/  STS [R113+UR6+0x2800], R44 ;  /* 0x0028002c71007988 */ /* 0x0001e80008000806 */
[----:B------:R-:W-:Y:S04]  /*1a10*/  STS [R113+UR6+0x2a00], R53 ;  /* 0x002a003571007988 */ /* 0x000fe80008000806 */
[----:B------:R-:W-:Y:S04]  /*1a20*/  STS [R113+UR6+0x2e00], R37 ;  /* 0x002e002571007988 */ /* 0x000fe80008000806 */
[----:B------:R-:W-:Y:S04]  /*1a30*/  STS [R113+UR6+0x3100], R36 ;  /* 0x0031002471007988 */ /* 0x000fe80008000806 */
[----:B0-----:R-:W5:Y:S04]  /*1a40*/  LDG.E.64.CONSTANT R44, desc[UR8][R92.64+0x304000] ;  /* 0x304000085c2c7981 */ /* 0x001f68000c1e9b00 */
[----:B------:R-:W-:Y:S04]  /*1a50*/  STS [R113+UR6+0x1f00], R51 ;  /* 0x001f003371007988 */ /* 0x000fe80008000806 */
[----:B------:R-:W-:Y:S04]  /*1a60*/  STS [R113+UR6+0x300], R49 ;  /* 0x0003003171007988 */ /* 0x000fe80008000806 */
[----:B----4-:R-:W-:Y:S04]  /*1a70*/  STS [R113+UR6+0x600], R55 ;  /* 0x0006003771007988 */ /* 0x010fe80008000806 */
[----:B------:R-:W-:Y:S04]  /*1a80*/  STS [R113+UR6+0x900], R57 ;  /* 0x0009003971007988 */ /* 0x000fe80008000806 */
[----:B------:R-:W-:Y:S04]  /*1a90*/  STS [R113+UR6+0x1e00], R30 ;  /* 0x001e001e71007988 */ /* 0x000fe80008000806 */
[----:B------:R-:W-:Y:S04]  /*1aa0*/  STS [R113+UR6+0x2100], R32 ;  /* 0x0021002071007988 */ /* 0x000fe80008000806 */
[----:B------:R-:W-:Y:S04]  /*1ab0*/  STS [R113+UR6+0x2400], R26 ;  /* 0x0024001a71007988 */ /* 0x000fe80008000806 */
[----:B------:R-:W-:Y:S04]  /*1ac0*/  STS [R113+UR6+0x2d00], R28 ;  /* 0x002d001c71007988 */ /* 0x000fe80008000806 */
[----:B------:R0:W-:Y:S04]  /*1ad0*/  STS [R113+UR6+0x3000], R27 ;  /* 0x0030001b71007988 */ /* 0x0001e80008000806 */
[----:B------:R1:W-:Y:S04]  /*1ae0*/  STS [R113+UR6+0x3300], R29 ;  /* 0x0033001d71007988 */ /* 0x0003e80008000806 */
[----:B------:R4:W-:Y:S04]  /*1af0*/  STS [R113+UR6+0x3400], R31 ;  /* 0x0034001f71007988 */ /* 0x0009e80008000806 */
[----:B------:R4:W-:Y:S04]  /*1b00*/  STS.64 [R8], R38 ;  /* 0x0000002608007388 */ /* 0x0009e80000000a00 */
[----:B------:R4:W-:Y:S04]  /*1b10*/  STS.64 [R8+0x200], R40 ;  /* 0x0002002808007388 */ /* 0x0009e80000000a00 */
[----:B------:R4:W-:Y:S04]  /*1b20*/  STS.64 [R8+0x400], R42 ;  /* 0x0004002a08007388 */ /* 0x0009e80000000a00 */
[----:B0-----:R-:W5:Y:S04]  /*1b30*/  LDG.E.64.CONSTANT R26, desc[UR8][R92.64+0x100000] ;  /* 0x100000085c1a7981 */ /* 0x001f68000c1e9b00 */
[----:B-1----:R-:W5:Y:S04]  /*1b40*/  LDG.E.64.CONSTANT R28, desc[UR8][R92.64+0x104000] ;  /* 0x104000085c1c7981 */ /* 0x002f68000c1e9b00 */
[----:B----4-:R-:W4:Y:S04]  /*1b50*/  LDG.E.64.CONSTANT R30, desc[UR8][R92.64+0x108000] ;  /* 0x108000085c1e7981 */ /* 0x010f28000c1e9b00 */
[----:B------:R-:W4:Y:S04]  /*1b60*/  LDG.E.64.CONSTANT R32, desc[UR8][R92.64+0x10c000] ;  /* 0x10c000085c207981 */ /* 0x000f28000c1e9b00 */
        /* <DEDUP_REMOVED lines=12> */
[----:B--2---:R-:W-:Y:S04]  /*1c30*/  STS.64 [R8+0x600], R24 ;  /* 0x0006001808007388 */ /* 0x004fe80000000a00 */
[----:B---3--:R-:W-:Y:S04]  /*1c40*/  STS.64 [R8+0x1000], R34 ;  /* 0x0010002208007388 */ /* 0x008fe80000000a00 */
[----:B-----5:R-:W-:Y:S04]  /*1c50*/  STS.64 [R8+0x2e00], R70 ;  /* 0x002e004608007388 */ /* 0x020fe80000000a00 */
[----:B------:R-:W-:Y:S04]  /*1c60*/  STS.64 [R8+0x2a00], R66 ;  /* 0x002a004208007388 */ /* 0x000fe80000000a00 */
[----:B------:R-:W-:Y:S04]  /*1c70*/  STS.64 [R8+0x3000], R72 ;  /* 0x0030004808007388 */ /* 0x000fe80000000a00 */
[----:B------:R-:W-:Y:S04]  /*1c80*/  STS.64 [R8+0x3600], R78 ;  /* 0x0036004e08007388 */ /* 0x000fe80000000a00 */
[----:B------:R-:W-:Y:S04]  /*1c90*/  STS.64 [R8+0x2800], R58 ;  /* 0x0028003a08007388 */ /* 0x000fe80000000a00 */
[----:B------:R0:W-:Y:S04]  /*1ca0*/  STS.64 [R8+0x2c00], R68 ;  /* 0x002c004408007388 */ /* 0x0001e80000000a00 */
[----:B------:R1:W-:Y:S04]  /*1cb0*/  STS.64 [R8+0x3200], R74 ;  /* 0x0032004a08007388 */ /* 0x0003e80000000a00 */
[----:B------:R1:W-:Y:S04]  /*1cc0*/  STS.64 [R8+0x3400], R76 ;  /* 0x0034004c08007388 */ /* 0x0003e80000000a00 */
[----:B------:R1:W-:Y:S04]  /*1cd0*/  STS.64 [R8+0x3800], R80 ;  /* 0x0038005008007388 */ /* 0x0003e80000000a00 */
[----:B------:R1:W-:Y:S04]  /*1ce0*/  STS.64 [R8+0x3a00], R82 ;  /* 0x003a005208007388 */ /* 0x0003e80000000a00 */
[----:B------:R1:W-:Y:S04]  /*1cf0*/  STS.64 [R8+0x3e00], R86 ;  /* 0x003e005608007388 */ /* 0x0003e80000000a00 */
[----:B------:R1:W-:Y:S04]  /*1d00*/  STS.64 [R8+0x4000], R88 ;  /* 0x0040005808007388 */ /* 0x0003e80000000a00 */
[----:B------:R1:W-:Y:S04]  /*1d10*/  STS.64 [R8+0x4200], R90 ;  /* 0x0042005a08007388 */ /* 0x0003e80000000a00 */
[----:B------:R1:W-:Y:S01]  /*1d20*/  STS.64 [R8+0x3c00], R84 ;  /* 0x003c005408007388 */ /* 0x0003e20000000a00 */
[----:B0-----:R-:W-:-:S03]  /*1d30*/  MOV R68, RZ ;  /* 0x000000ff00447202 */ /* 0x001fc60000000f00 */
[----:B------:R1:W-:Y:S04]  /*1d40*/  STS.64 [R8+0x1a00], R44 ;  /* 0x001a002c08007388 */ /* 0x0003e80000000a00 */
[----:B------:R1:W-:Y:S04]  /*1d50*/  STS.64 [R8+0x800], R26 ;  /* 0x0008001a08007388 */ /* 0x0003e80000000a00 */
[----:B------:R1:W-:Y:S04]  /*1d60*/  STS.64 [R8+0xa00], R28 ;  /* 0x000a001c08007388 */ /* 0x0003e80000000a00 */
[----:B----4-:R1:W-:Y:S04]  /*1d70*/  STS.64 [R8+0xc00], R30 ;  /* 0x000c001e08007388 */ /* 0x0103e80000000a00 */
        /* <DEDUP_REMOVED lines=13> */
[----:B------:R-:W-:Y:S06]  /*1e50*/  BAR.SYNC.DEFER_BLOCKING 0x0 ;  /* 0x0000000000007b1d */ /* 0x000fec0000010000 */
.L_x_1:
[C---:B------:R-:W-:Y:S01]  /*1e60*/  LEA R66, R68.reuse, R9, 0xb ;  /* 0x0000000944427211 */ /* 0x040fe200078e58ff */
[----:B------:R-:W-:Y:S01]  /*1e70*/  UMOV UR4, 0x1900 ;  /* 0x0000190000047882 */ /* 0x000fe20000000000 */
[C---:B------:R-:W-:Y:S02]  /*1e80*/  LEA R67, R68.reuse, R10, 0x7 ;  /* 0x0000000a44437211 */ /* 0x040fe400078e38ff */
[----:B------:R-:W-:-:S04]  /*1e90*/  IADD3 R68, PT, PT, R68, 0x1, RZ ;  /* 0x0000000144447810 */ /* 0x000fc80007ffe0ff */
[----:B------:R-:W-:-:S13]  /*1ea0*/  ISETP.NE.AND P3, PT, R68, 0x3, PT ;  /* 0x000000034400780c */ /* 0x000fda0003f65270 */
.L_x_0:
[----:B-1----:R-:W-:Y:S04]  /*1eb0*/  LDS R90, [R66+UR4+-0x1900] ;  /* 0xffe70004425a7984 */ /* 0x002fe80008000800 */
[----:B------:R-:W0:Y:S04]  /*1ec0*/  LDS.128 R36, [R67+-0x610] ;  /* 0xfff9f00043247984 */ /* 0x000e280000000c00 */
[----:B------:R-:W1:Y:S04]  /*1ed0*/  LDS R92, [R66+UR4+-0x18c0] ;  /* 0xffe74004425c7984 */ /* 0x000e680008000800 */
[----:B------:R-:W2:Y:S04]  /*1ee0*/  LDS R83, [R66+UR4+-0x1880] ;  /* 0xffe7800442537984 */ /* 0x000ea80008000800 */
[----:B------:R-:W3:Y:S04]  /*1ef0*/  LDS R84, [R66+UR4+-0x1840] ;  /* 0xffe7c00442547984 */ /* 0x000ee80008000800 */
[----:B------:R-:W-:Y:S04]  /*1f00*/  LDS R85, [R66+UR4+-0x1800] ;  /* 0xffe8000442557984 */ /* 0x000fe80008000800 */
[----:B------:R-:W4:Y:S04]  /*1f10*/  LDS.128 R24, [R67+-0x600] ;  /* 0xfffa000043187984 */ /* 0x000f280000000c00 */
[----:B------:R-:W5:Y:S04]  /*1f20*/  LDS R78, [R66+UR4+-0x17c0] ;  /* 0xffe84004424e7984 */ /* 0x000f680008000800 */
[----:B------:R-:W5:Y:S04]  /*1f30*/  LDS R79, [R66+UR4+-0x1780] ;  /* 0xffe88004424f7984 */ /* 0x000f680008000800 */
[----:B------:R-:W5:Y:S04]  /*1f40*/  LDS R80, [R66+UR4+-0x1740] ;  /* 0xffe8c00442507984 */ /* 0x000f680008000800 */
[----:B------:R-:W5:Y:S04]  /*1f50*/  LDS.128 R32, [R67+-0x490] ;  /* 0xfffb700043207984 */ /* 0x000f680000000c00 */
[----:B------:R-:W5:Y:S01]  /*1f60*/  LDS R71, [R66+UR4+-0x100] ;  /* 0xffff000442477984 */ /* 0x000f620008000800 */
[----:B0-----:R-:W-:-:S03]  /*1f70*/  FFMA R121, R90, R36, R121 ;  /* 0x000000245a797223 */ /* 0x001fc60000000079 */
[----:B------:R-:W0:Y:S01]  /*1f80*/  LDS R72, [R66+UR4+-0xc0] ;  /* 0xffff400442487984 */ /* 0x000e220008000800 */
[----:B-1----:R-:W-:-:S03]  /*1f90*/  FFMA R28, R92, R37, R121 ;  /* 0x000000255c1c7223 */ /* 0x002fc60000000079 */
[----:B------:R-:W1:Y:S01]  /*1fa0*/  LDS R73, [R66+UR4+-0x80] ;  /* 0xffff800442497984 */ /* 0x000e620008000800 */
[----:B--2---:R-:W-:-:S03]  /*1fb0*/  FFMA R37, R83, R38, R28 ;  /* 0x0000002653257223 */ /* 0x004fc6000000001c */
[----:B------:R-:W2:Y:S01]  /*1fc0*/  LDS R70, [R66+UR4+-0x40] ;  /* 0xffffc00442467984 */ /* 0x000ea20008000800 */
[----:B---3--:R-:W-:-:S03]  /*1fd0*/  FFMA R36, R84, R39, R37 ;  /* 0x0000002754247223 */ /* 0x008fc60000000025 */
[----:B------:R-:W3:Y:S04]  /*1fe0*/  LDS.128 R28, [R67+-0x480] ;  /* 0xfffb8000431c7984 */ /* 0x000ee80000000c00 */
[----:B------:R-:W3:Y:S01]  /*1ff0*/  LDS R69, [R66+UR4] ;  /* 0x0000000442457984 */ /* 0x000ee20008000800 */
[----:B----4-:R-:W-:-:S03]  /*2000*/  FFMA R37, R85, R24, R36 ;  /* 0x0000001855257223 */ /* 0x010fc60000000024 */
[----:B------:R-:W4:Y:S01]  /*2010*/  LDS R74, [R66+UR4+0x40] ;  /* 0x00004004424a7984 */ /* 0x000f220008000800 */
[----:B-----5:R-:W-:-:S03]  /*2020*/  FFMA R24, R78, R25, R37 ;  /* 0x000000194e187223 */ /* 0x020fc60000000025 */
[----:B------:R-:W5:Y:S01]  /*2030*/  LDS R75, [R66+UR4+0x80] ;  /* 0x00008004424b7984 */ /* 0x000f620008000800 */
[----:B------:R-:W-:-:S03]  /*2040*/  FFMA R25, R79, R26, R24 ;  /* 0x0000001a4f197223 */ /* 0x000fc60000000018 */
[----:B------:R-:W5:Y:S01]  /*2050*/  LDS R76, [R66+UR4+0xc0] ;  /* 0x0000c004424c7984 */ /* 0x000f620008000800 */
[----:B------:R-:W-:-:S03]  /*2060*/  FFMA R24, R80, R27, R25 ;  /* 0x0000001b50187223 */ /* 0x000fc60000000019 */
[----:B------:R-:W5:Y:S01]  /*2070*/  LDS.128 R40, [R67+-0x310] ;  /* 0xfffcf00043287984 */ /* 0x000f620000000c00 */
[-C--:B------:R-:W-:Y:S01]  /*2080*/  FFMA R115, R90, R32.reuse, R115 ;  /* 0x000000205a737223 */ /* 0x080fe20000000073 */
[----:B------:R-:W-:Y:S02]  /*2090*/  FFMA R25, R71, R32, R24 ;  /* 0x0000002047197223 */ /* 0x000fe40000000018 */
[----:B------:R-:W5:Y:S01]  /*20a0*/  LDS R77, [R66+UR4+0x1700] ;  /* 0x00170004424d7984 */ /* 0x000f620008000800 */
[-C--:B------:R-:W-:Y:S01]  /*20b0*/  FFMA R36, R92, R33.reuse, R115 ;  /* 0x000000215c247223 */ /* 0x080fe20000000073 */
[----:B0-----:R-:W-:Y:S02]  /*20c0*/  FFMA R32, R72, R33, R25 ;  /* 0x0000002148207223 */ /* 0x001fe40000000019 */
[----:B------:R-:W0:Y:S01]  /*20d0*/  LDS R82, [R66+UR4+0x1740] ;  /* 0x0017400442527984 */ /* 0x000e220008000800 */
[-C--:B------:R-:W-:Y:S01]  /*20e0*/  FFMA R37, R83, R34.reuse, R36 ;  /* 0x0000002253257223 */ /* 0x080fe20000000024 */
[----:B-1----:R-:W-:-:S02]  /*20f0*/  FFMA R33, R73, R34, R32 ;  /* 0x0000002249217223 */ /* 0x002fc40000000020 */
[----:B------:R-:W1:Y:S01]  /*2100*/  LDS.128 R24, [R67+-0x300] ;  /* 0xfffd000043187984 */ /* 0x000e620000000c00 */
[-C--:B------:R-:W-:Y:S01]  /*2110*/  FFMA R34, R84, R35.reuse, R37 ;  /* 0x0000002354227223 */ /* 0x080fe20000000025 */
[----:B--2---:R-:W-:Y:S02]  /*2120*/  FFMA R32, R70, R35, R33 ;  /* 0x0000002346207223 */ /* 0x004fe40000000021 */
[----:B------:R-:W2:Y:S01]  /*2130*/  LDS R81, [R66+UR4+0x1780] ;  /* 0x0017800442517984 */ /* 0x000ea20008000800 */
[----:B---3--:R-:W-:-:S03]  /*2140*/  FFMA R35, R85, R28, R34 ;  /* 0x0000001c55237223 */ /* 0x008fc60000000022 */
[----:B------:R-:W3:Y:S01]  /*2150*/  LDS R86, [R66+UR4+0x17c0] ;  /* 0x0017c00442567984 */ /* 0x000ee20008000800 */
[----:B------:R-:W-:-:S03]  /*2160*/  FFMA R33, R69, R28, R32 ;  /* 0x0000001c45217223 */ /* 0x000fc60000000020 */
[----:B------:R-:W3:Y:S01]  /*2170*/  LDS R87, [R66+UR4+0x1800] ;  /* 0x0018000442577984 */ /* 0x000ee20008000800 */
[-C--:B------:R-:W-:Y:S01]  /*2180*/  FFMA R32, R78, R29.reuse, R35 ;  /* 0x0000001d4e207223 */ /* 0x080fe20000000023 */
[----:B----4-:R-:W-:Y:S02]  /*2190*/  FFMA R28, R74, R29, R33 ;  /* 0x0000001d4a1c7223 */ /* 0x010fe40000000021 */
[----:B------:R-:W4:Y:S01]  /*21a0*/  LDS R88, [R66+UR4+0x1840] ;  /* 0x0018400442587984 */ /* 0x000f220008000800 */
[-C--:B------:R-:W-:Y:S01]  /*21b0*/  FFMA R33, R79, R30.reuse, R32 ;  /* 0x0000001e4f217223 */ /* 0x080fe20000000020 */
[----:B-----5:R-:W-:Y:S02]  /*21c0*/  FFMA R29, R75, R30, R28 ;  /* 0x0000001e4b1d7223 */ /* 0x020fe4000000001c */
[----:B------:R-:W5:Y:S01]  /*21d0*/  LDS.128 R56, [R67+-0x190] ;  /* 0xfffe700043387984 */ /* 0x000f620000000c00 */
[-C--:B------:R-:W-:Y:S01]  /*21e0*/  FFMA R30, R80, R31.reuse, R33 ;  /* 0x0000001f501e7223 */ /* 0x080fe20000000021 */
[----:B------:R-:W-:-:S02]  /*21f0*/  FFMA R28, R76, R31, R29 ;  /* 0x0000001f4c1c7223 */ /* 0x000fc4000000001d */
[----:B------:R-:W5:Y:S01]  /*2200*/  LDS R89, [R66+UR4+0x1880] ;  /* 0x0018800442597984 */ /* 0x000f620008000800 */
[-C--:B------:R-:W-:Y:S01]  /*2210*/  FFMA R117, R90, R40.reuse, R117 ;  /* 0x000000285a757223 */ /* 0x080fe20000000075 */
[-C--:B------:R-:W-:Y:S02]  /*2220*/  FFMA R29, R71, R40.reuse, R30 ;  /* 0x00000028471d7223 */ /* 0x080fe4000000001e */
[----:B------:R-:W5:Y:S01]  /*2230*/  LDS R94, [R66+UR4+0x18c0] ;  /* 0x0018c004425e7984 */ /* 0x000f620008000800 */
[----:B------:R-:W-:Y:S01]  /*2240*/  UIADD3 UR4, UPT, UPT, UR4, 0x200, URZ ;  /* 0x0000020004047890 */ /* 0x000fe2000fffe0ff */
[-C--:B------:R-:W-:Y:S01]  /*2250*/  FFMA R34, R92, R41.reuse, R117 ;  /* 0x000000295c227223 */ /* 0x080fe20000000075 */
[-C--:B------:R-:W-:Y:S01]  /*2260*/  FFMA R32, R72, R41.reuse, R29 ;  /* 0x0000002948207223 */ /* 0x080fe2000000001d */
[----:B------:R-:W-:Y:S01]  /*2270*/  FFMA R45, R77, R40, R28 ;  /* 0x000000284d2d7223 */ /* 0x000fe2000000001c */
[----:B------:R-:W5:Y:S01]  /*2280*/  LDS.128 R52, [R67+-0x180] ;  /* 0xfffe800043347984 */ /* 0x000f620000000c00 */
[-C--:B------:R-:W-:Y:S01]  /*2290*/  FFMA R49, R83, R42.reuse, R34 ;  /* 0x0000002a53317223 */ /* 0x080fe20000000022 */
[----:B------:R-:W-:Y:S01]  /*22a0*/  FFMA R47, R73, R42, R32 ;  /* 0x0000002a492f7223 */ /* 0x000fe20000000020 */
[----:B0-----:R-:W-:Y:S01]  /*22b0*/  FFMA R40, R82, R41, R45 ;  /* 0x0000002952287223 */ /* 0x001fe2000000002d */
[----:B------:R-:W0:Y:S01]  /*22c0*/  LDS.128 R28, [R67+-0x10] ;  /* 0xfffff000431c7984 */ /* 0x000e220000000c00 */
[-C--:B------:R-:W-:Y:S01]  /*22d0*/  FFMA R46, R84, R43.reuse, R49 ;  /* 0x0000002b542e7223 */ /* 0x080fe20000000031 */
[----:B------:R-:W-:Y:S01]  /*22e0*/  FFMA R44, R70, R43, R47 ;  /* 0x0000002b462c7223 */ /* 0x000fe2000000002f */
[----:B------:R-:W-:Y:S01]  /*22f0*/  UISETP.NE.AND UP0, UPT, UR4, 0x2100, UPT ;  /* 0x000021000400788c */ /* 0x000fe2000bf05270 */
[----:B------:R-:W0:Y:S01]  /*2300*/  LDS.128 R32, [R67+0x170] ;  /* 0x0001700043207984 */ /* 0x000e220000000c00 */
[-C--:B-1----:R-:W-:Y:S01]  /*2310*/  FFMA R47, R85, R24.reuse, R46 ;  /* 0x00000018552f7223 */ /* 0x082fe2000000002e */
[----:B------:R-:W-:Y:S01]  /*2320*/  FFMA R45, R69, R24, R44 ;  /* 0x00000018452d7223 */ /* 0x000fe2000000002c */
[----:B--2---:R-:W-:Y:S01]  /*2330*/  FFMA R41, R81, R42, R40 ;  /* 0x0000002a51297223 */ /* 0x004fe20000000028 */
[----:B------:R-:W1:Y:S01]  /*2340*/  LDS.128 R36, [R67+0x2f0] ;  /* 0x0002f00043247984 */ /* 0x000e620000000c00 */
[-C--:B------:R-:W-:Y:S01]  /*2350*/  FFMA R44, R78, R25.reuse, R47 ;  /* 0x000000194e2c7223 */ /* 0x080fe2000000002f */
[----:B------:R-:W-:Y:S01]  /*2360*/  FFMA R42, R74, R25, R45 ;  /* 0x000000194a2a7223 */ /* 0x000fe2000000002d */
[----:B---3--:R-:W-:Y:S01]  /*2370*/  FFMA R40, R86, R43, R41 ;  /* 0x0000002b56287223 */ /* 0x008fe20000000029 */
[----:B------:R-:W-:Y:S01]  /*2380*/  LDS.128 R48, [R67+0x300] ;  /* 0x0003000043307984 */ /* 0x000fe20000000c00 */
[-C--:B------:R-:W-:Y:S01]  /*2390*/  FFMA R45, R79, R26.reuse, R44 ;  /* 0x0000001a4f2d7223 */ /* 0x080fe2000000002c */
[----:B------:R-:W-:Y:S01]  /*23a0*/  FFMA R43, R75, R26, R42 ;  /* 0x0000001a4b2b7223 */ /* 0x000fe2000000002a */
[----:B------:R-:W-:-:S02]  /*23b0*/  FFMA R41, R87, R24, R40 ;  /* 0x0000001857297223 */ /* 0x000fc40000000028 */
[-C--:B------:R-:W-:Y:S01]  /*23c0*/  FFMA R42, R80, R27.reuse, R45 ;  /* 0x0000001b502a7223 */ /* 0x080fe2000000002d */
[----:B------:R-:W-:Y:S01]  /*23d0*/  FFMA R40, R76, R27, R43 ;  /* 0x0000001b4c287223 */ /* 0x000fe2000000002b */
[----:B----4-:R-:W-:Y:S01]  /*23e0*/  FFMA R24, R88, R25, R41 ;  /* 0x0000001958187223 */ /* 0x010fe20000000029 */
[----:B------:R-:W-:Y:S01]  /*23f0*/  LDS.128 R44, [R67+0x180] ;  /* 0x00018000432c7984 */ /* 0x000fe20000000c00 */
[-C--:B-----5:R-:W-:Y:S01]  /*2400*/  FFMA R91, R71, R56.reuse, R42 ;  /* 0x00000038475b7223 */ /* 0x0a0fe2000000002a */
[-C--:B------:R-:W-:Y:S01]  /*2410*/  FFMA R25, R77, R56.reuse, R40 ;  /* 0x000000384d197223 */ /* 0x080fe20000000028 */
[----:B------:R-:W-:Y:S01]  /*2420*/  FFMA R93, R90, R56, R114 ;  /* 0x000000385a5d7223 */ /* 0x000fe20000000072 */
[----:B------:R-:W2:Y:S01]  /*2430*/  LDS.128 R40, [R67] ;  /* 0x0000000043287984 */ /* 0x000ea20000000c00 */
[-C--:B------:R-:W-:Y:S01]  /*2440*/  FFMA R114, R72, R57.reuse, R91 ;  /* 0x0000003948727223 */ /* 0x080fe2000000005b */
[-C--:B------:R-:W-:Y:S01]  /*2450*/  FFMA R56, R82, R57.reuse, R25 ;  /* 0x0000003952387223 */ /* 0x080fe20000000019 */
[----:B------:R-:W-:Y:S01]  /*2460*/  FFMA R116, R92, R57, R93 ;  /* 0x000000395c747223 */ /* 0x000fe2000000005d */
[----:B------:R-:W-:Y:S01]  /*2470*/  FFMA R121, R89, R26, R24 ;  /* 0x0000001a59797223 */ /* 0x000fe20000000018 */
[-C--:B------:R-:W-:Y:S01]  /*2480*/  FFMA R57, R73, R58.reuse, R114 ;  /* 0x0000003a49397223 */ /* 0x080fe20000000072 */
[-C--:B------:R-:W-:Y:S01]  /*2490*/  FFMA R25, R81, R58.reuse, R56 ;  /* 0x0000003a51197223 */ /* 0x080fe20000000038 */
[----:B------:R-:W-:Y:S01]  /*24a0*/  FFMA R91, R83, R58, R116 ;  /* 0x0000003a535b7223 */ /* 0x000fe20000000074 */
[----:B------:R-:W-:Y:S01]  /*24b0*/  FFMA R121, R94, R27, R121 ;  /* 0x0000001b5e797223 */ /* 0x000fe20000000079 */
[-C--:B------:R-:W-:Y:S01]  /*24c0*/  FFMA R26, R70, R59.reuse, R57 ;  /* 0x0000003b461a7223 */ /* 0x080fe20000000039 */
[-C--:B------:R-:W-:Y:S01]  /*24d0*/  FFMA R24, R86, R59.reuse, R25 ;  /* 0x0000003b56187223 */ /* 0x080fe20000000019 */
[----:B------:R-:W-:-:S02]  /*24e0*/  FFMA R56, R84, R59, R91 ;  /* 0x0000003b54387223 */ /* 0x000fc4000000005b */
[-C--:B------:R-:W-:Y:S01]  /*24f0*/  FFMA R59, R69, R52.reuse, R26 ;  /* 0x00000034453b7223 */ /* 0x080fe2000000001a */
[----:B------:R-:W-:Y:S01]  /*2500*/  FFMA R57, R87, R52, R24 ;  /* 0x0000003457397223 */ /* 0x000fe20000000018 */
[----:B0-----:R-:W-:Y:S01]  /*2510*/  FFMA R119, R90, R28, R119 ;  /* 0x0000001c5a777223 */ /* 0x001fe20000000077 */
[----:B------:R-:W0:Y:S01]  /*2520*/  LDS.128 R24, [R67+0x470] ;  /* 0x0004700043187984 */ /* 0x000e220000000c00 */
[----:B------:R-:W-:Y:S01]  /*2530*/  FFMA R91, R85, R52, R56 ;  /* 0x00000034555b7223 */ /* 0x000fe20000000038 */
[-C--:B------:R-:W-:Y:S01]  /*2540*/  FFMA R56, R74, R53.reuse, R59 ;  /* 0x000000354a387223 */ /* 0x080fe2000000003b */
[----:B------:R-:W-:Y:S01]  /*2550*/  FFMA R58, R90, R32, R123 ;  /* 0x000000205a3a7223 */ /* 0x000fe2000000007b */
[----:B------:R-:W-:Y:S01]  /*2560*/  FFMA R52, R88, R53, R57 ;  /* 0x0000003558347223 */ /* 0x000fe20000000039 */
[----:B-1----:R-:W-:Y:S01]  /*2570*/  FFMA R114, R90, R36, R125 ;  /* 0x000000245a727223 */ /* 0x002fe2000000007d */
[C---:B------:R-:W-:Y:S01]  /*2580*/  FFMA R90, R92.reuse, R29, R119 ;  /* 0x0000001d5c5a7223 */ /* 0x040fe20000000077 */
[----:B------:R-:W-:Y:S01]  /*2590*/  FFMA R93, R92, R33, R58 ;  /* 0x000000215c5d7223 */ /* 0x000fe2000000003a */
[----:B------:R-:W-:Y:S01]  /*25a0*/  FFMA R58, R78, R53, R91 ;  /* 0x000000354e3a7223 */ /* 0x000fe2000000005b */
[----:B------:R-:W-:Y:S01]  /*25b0*/  FFMA R95, R92, R37, R114 ;  /* 0x000000255c5f7223 */ /* 0x000fe20000000072 */
[----:B------:R-:W-:Y:S01]  /*25c0*/  FFMA R59, R83, R30, R90 ;  /* 0x0000001e533b7223 */ /* 0x000fe2000000005a */
[----:B------:R-:W-:Y:S01]  /*25d0*/  FFMA R115, R89, R54, R52 ;  /* 0x0000003659737223 */ /* 0x000fe20000000034 */
[----:B------:R-:W-:Y:S01]  /*25e0*/  FFMA R90, R83, R34, R93 ;  /* 0x00000022535a7223 */ /* 0x000fe2000000005d */
[-C--:B------:R-:W-:Y:S01]  /*25f0*/  FFMA R53, R75, R54.reuse, R56 ;  /* 0x000000364b357223 */ /* 0x080fe20000000038 */
[C---:B------:R-:W-:Y:S01]  /*2600*/  FFMA R52, R84.reuse, R31, R59 ;  /* 0x0000001f54347223 */ /* 0x040fe2000000003b */
[----:B------:R-:W-:Y:S01]  /*2610*/  FFMA R57, R79, R54, R58 ;  /* 0x000000364f397223 */ /* 0x000fe2000000003a */
[----:B------:R-:W-:Y:S01]  /*2620*/  FFMA R92, R83, R38, R95 ;  /* 0x00000026535c7223 */ /* 0x000fe2000000005f */
[----:B------:R-:W-:Y:S01]  /*2630*/  FFMA R59, R84, R35, R90 ;  /* 0x00000023543b7223 */ /* 0x000fe2000000005a */
[-C--:B------:R-:W-:Y:S01]  /*2640*/  FFMA R56, R76, R55.reuse, R53 ;  /* 0x000000374c387223 */ /* 0x080fe20000000035 */
[-C--:B------:R-:W-:Y:S01]  /*2650*/  FFMA R58, R80, R55.reuse, R57 ;  /* 0x00000037503a7223 */ /* 0x080fe20000000039 */
[----:B------:R-:W-:Y:S01]  /*2660*/  FFMA R115, R94, R55, R115 ;  /* 0x000000375e737223 */ /* 0x000fe20000000073 */
[----:B------:R-:W-:Y:S01]  /*2670*/  FFMA R91, R84, R39, R92 ;  /* 0x00000027545b7223 */ /* 0x000fe2000000005c */
[C---:B--2---:R-:W-:Y:S01]  /*2680*/  FFMA R83, R85.reuse, R40, R52 ;  /* 0x0000002855537223 */ /* 0x044fe20000000034 */
[----:B------:R-:W-:Y:S01]  /*2690*/  FFMA R84, R85, R44, R59 ;  /* 0x0000002c55547223 */ /* 0x000fe2000000003b */
[----:B------:R-:W1:Y:S01]  /*26a0*/  LDS.128 R52, [R67+0x480] ;  /* 0x0004800043347984 */ /* 0x000e620000000c00 */
[-C--:B------:R-:W-:Y:S01]  /*26b0*/  FFMA R59, R71, R28.reuse, R58 ;  /* 0x0000001c473b7223 */ /* 0x080fe2000000003a */
[----:B------:R-:W-:Y:S01]  /*26c0*/  FFMA R57, R77, R28, R56 ;  /* 0x0000001c4d397223 */ /* 0x000fe20000000038 */
[C---:B------:R-:W-:Y:S01]  /*26d0*/  FFMA R58, R78.reuse, R41, R83 ;  /* 0x000000294e3a7223 */ /* 0x040fe20000000053 */
[----:B------:R-:W-:Y:S01]  /*26e0*/  FFMA R90, R85, R48, R91 ;  /* 0x00000030555a7223 */ /* 0x000fe2000000005b */
[----:B------:R-:W-:Y:S01]  /*26f0*/  FFMA R83, R78, R45, R84 ;  /* 0x0000002d4e537223 */ /* 0x000fe20000000054 */
[----:B------:R-:W-:Y:S01]  /*2700*/  FFMA R28, R82, R29, R57 ;  /* 0x0000001d521c7223 */ /* 0x000fe20000000039 */
[C---:B------:R-:W-:Y:S01]  /*2710*/  FFMA R57, R79.reuse, R42, R58 ;  /* 0x0000002a4f397223 */ /* 0x040fe2000000003a */
[----:B------:R-:W-:Y:S01]  /*2720*/  FFMA R85, R78, R49, R90 ;  /* 0x000000314e557223 */ /* 0x000fe2000000005a */
[----:B------:R-:W-:Y:S01]  /*2730*/  FFMA R56, R72, R29, R59 ;  /* 0x0000001d48387223 */ /* 0x000fe2000000003b */
[C---:B------:R-:W-:Y:S01]  /*2740*/  FFMA R58, R79.reuse, R46, R83 ;  /* 0x0000002e4f3a7223 */ /* 0x040fe20000000053 */
[C---:B------:R-:W-:Y:S01]  /*2750*/  FFMA R78, R80.reuse, R43, R57 ;  /* 0x0000002b504e7223 */ /* 0x040fe20000000039 */
[----:B------:R-:W-:Y:S01]  /*2760*/  FFMA R84, R79, R50, R85 ;  /* 0x000000324f547223 */ /* 0x000fe20000000055 */
[-C--:B------:R-:W-:Y:S01]  /*2770*/  FFMA R79, R73, R30.reuse, R56 ;  /* 0x0000001e494f7223 */ /* 0x080fe20000000038 */
[C---:B------:R-:W-:Y:S01]  /*2780*/  FFMA R83, R80.reuse, R47, R58 ;  /* 0x0000002f50537223 */ /* 0x040fe2000000003a */
[----:B------:R-:W-:Y:S01]  /*2790*/  FFMA R29, R81, R30, R28 ;  /* 0x0000001e511d7223 */ /* 0x000fe2000000001c */
[----:B------:R-:W2:Y:S01]  /*27a0*/  LDS.128 R56, [R67+0x5f0] ;  /* 0x0005f00043387984 */ /* 0x000ea20000000c00 */
[----:B------:R-:W-:Y:S01]  /*27b0*/  FFMA R85, R80, R51, R84 ;  /* 0x0000003350557223 */ /* 0x000fe20000000054 */
[-C--:B------:R-:W-:Y:S01]  /*27c0*/  FFMA R30, R70, R31.reuse, R79 ;  /* 0x0000001f461e7223 */ /* 0x080fe2000000004f */
[----:B------:R-:W-:Y:S01]  /*27d0*/  FFMA R28, R86, R31, R29 ;  /* 0x0000001f561c7223 */ /* 0x000fe2000000001d */
[C---:B------:R-:W-:Y:S01]  /*27e0*/  FFMA R79, R71.reuse, R32, R78 ;  /* 0x00000020474f7223 */ /* 0x040fe2000000004e */
[C---:B------:R-:W-:Y:S01]  /*27f0*/  FFMA R78, R71.reuse, R36, R83 ;  /* 0x00000024474e7223 */ /* 0x040fe20000000053 */
[----:B0-----:R-:W-:Y:S01]  /*2800*/  FFMA R80, R71, R24, R85 ;  /* 0x0000001847507223 */ /* 0x001fe20000000055 */
[-C--:B------:R-:W-:Y:S01]  /*2810*/  FFMA R29, R87, R40.reuse, R28 ;  /* 0x00000028571d7223 */ /* 0x080fe2000000001c */
[----:B------:R-:W-:Y:S01]  /*2820*/  FFMA R31, R69, R40, R30 ;  /* 0x00000028451f7223 */ /* 0x000fe2000000001e */
[C---:B------:R-:W-:Y:S01]  /*2830*/  FFMA R28, R72.reuse, R33, R79 ;  /* 0x00000021481c7223 */ /* 0x040fe2000000004f */
[C---:B------:R-:W-:Y:S01]  /*2840*/  FFMA R71, R72.reuse, R37, R78 ;  /* 0x0000002548477223 */ /* 0x040fe2000000004e */
[----:B------:R-:W-:Y:S01]  /*2850*/  FFMA R79, R72, R25, R80 ;  /* 0x00000019484f7223 */ /* 0x000fe20000000050 */
[-C--:B------:R-:W-:Y:S01]  /*2860*/  FFMA R72, R74, R41.reuse, R31 ;  /* 0x000000294a487223 */ /* 0x080fe2000000001f */
[----:B------:R-:W-:Y:S01]  /*2870*/  FFMA R40, R88, R41, R29 ;  /* 0x0000002958287223 */ /* 0x000fe2000000001d */
[C---:B------:R-:W-:Y:S01]  /*2880*/  FFMA R41, R73.reuse, R34, R28 ;  /* 0x0000002249297223 */ /* 0x040fe2000000001c */
[C---:B------:R-:W-:Y:S01]  /*2890*/  FFMA R80, R73.reuse, R38, R71 ;  /* 0x0000002649507223 */ /* 0x040fe20000000047 */
[----:B------:R-:W-:Y:S01]  /*28a0*/  FFMA R84, R73, R26, R79 ;  /* 0x0000001a49547223 */ /* 0x000fe2000000004f */
[----:B------:R-:W0:Y:S01]  /*28b0*/  LDS.128 R28, [R67+0x600] ;  /* 0x00060000431c7984 */ /* 0x000e220000000c00 */
[C---:B------:R-:W-:Y:S01]  /*28c0*/  FFMA R78, R70.reuse, R35, R41 ;  /* 0x00000023464e7223 */ /* 0x040fe20000000029 */
[C---:B------:R-:W-:Y:S01]  /*28d0*/  FFMA R73, R70.reuse, R39, R80 ;  /* 0x0000002746497223 */ /* 0x040fe20000000050 */
[----:B------:R-:W-:Y:S01]  /*28e0*/  FFMA R79, R70, R27, R84 ;  /* 0x0000001b464f7223 */ /* 0x000fe20000000054 */
[----:B------:R-:W-:Y:S01]  /*28f0*/  FFMA R41, R75, R42, R72 ;  /* 0x0000002a4b297223 */ /* 0x000fe20000000048 */
[C---:B------:R-:W-:Y:S01]  /*2900*/  FFMA R71, R69.reuse, R44, R78 ;  /* 0x0000002c45477223 */ /* 0x040fe2000000004e */
[C---:B------:R-:W-:Y:S01]  /*2910*/  FFMA R70, R69.reuse, R48, R73 ;  /* 0x0000003045467223 */ /* 0x040fe20000000049 */
[----:B-1----:R-:W-:Y:S01]  /*2920*/  FFMA R72, R69, R52, R79 ;  /* 0x0000003445487223 */ /* 0x002fe2000000004f */
[----:B------:R-:W-:Y:S01]  /*2930*/  FFMA R117, R89, R42, R40 ;  /* 0x0000002a59757223 */ /* 0x000fe20000000028 */
[----:B------:R-:W-:Y:S01]  /*2940*/  FFMA R40, R76, R43, R41 ;  /* 0x0000002b4c287223 */ /* 0x000fe20000000029 */
[C---:B------:R-:W-:Y:S01]  /*2950*/  FFMA R42, R74.reuse, R45, R71 ;  /* 0x0000002d4a2a7223 */ /* 0x040fe20000000047 */
[C---:B------:R-:W-:Y:S01]  /*2960*/  FFMA R69, R74.reuse, R49, R70 ;  /* 0x000000314a457223 */ /* 0x040fe20000000046 */
[----:B------:R-:W-:Y:S01]  /*2970*/  FFMA R71, R74, R53, R72 ;  /* 0x000000354a477223 */ /* 0x000fe20000000048 */
[----:B------:R-:W-:Y:S01]  /*2980*/  FFMA R117, R94, R43, R117 ;  /* 0x0000002b5e757223 */ /* 0x000fe20000000075 */
[----:B------:R-:W-:Y:S01]  /*2990*/  FFMA R41, R77, R32, R40 ;  /* 0x000000204d297223 */ /* 0x000fe20000000028 */
[C---:B------:R-:W-:Y:S01]  /*29a0*/  FFMA R43, R75.reuse, R46, R42 ;  /* 0x0000002e4b2b7223 */ /* 0x040fe2000000002a */
[C---:B------:R-:W-:Y:S01]  /*29b0*/  FFMA R42, R75.reuse, R50, R69 ;  /* 0x000000324b2a7223 */ /* 0x040fe20000000045 */
        /* <DEDUP_REMOVED lines=8> */
[----:B--2---:R-:W-:Y:S01]  /*2a40*/  FFMA R56, R77, R56, R69 ;  /* 0x000000384d387223 */ /* 0x004fe20000000045 */
        /* <DEDUP_REMOVED lines=15> */
[----:B0-----:R-:W-:Y:S01]  /*2b40*/  FFMA R28, R87, R28, R59 ;  /* 0x0000001c571c7223 */ /* 0x001fe2000000003b */
[----:B------:R-:W-:Y:S01]  /*2b50*/  FFMA R114, R94, R47, R25 ;  /* 0x0000002f5e727223 */ /* 0x000fe20000000019 */
[C---:B------:R-:W-:Y:S01]  /*2b60*/  FFMA R24, R88.reuse, R49, R27 ;  /* 0x0000003158187223 */ /* 0x040fe2000000001b */
[C---:B------:R-:W-:Y:S01]  /*2b70*/  FFMA R53, R88.reuse, R53, R52 ;  /* 0x0000003558357223 */ /* 0x040fe20000000034 */
[----:B------:R-:W-:Y:S01]  /*2b80*/  FFMA R29, R88, R29, R28 ;  /* 0x0000001d581d7223 */ /* 0x000fe2000000001c */
[----:B------:R-:W-:Y:S01]  /*2b90*/  IADD3 R67, PT, PT, R67, 0x20, RZ ;  /* 0x0000002043437810 */ /* 0x000fe20007ffe0ff */
[C---:B------:R-:W-:Y:S01]  /*2ba0*/  FFMA R119, R89.reuse, R50, R24 ;  /* 0x0000003259777223 */ /* 0x040fe20000000018 */
[C---:B------:R-:W-:Y:S01]  /*2bb0*/  FFMA R54, R89.reuse, R54, R53 ;  /* 0x0000003659367223 */ /* 0x040fe20000000035 */
[----:B------:R-:W-:-:S02]  /*2bc0*/  FFMA R30, R89, R30, R29 ;  /* 0x0000001e591e7223 */ /* 0x000fc4000000001d */
[C---:B------:R-:W-:Y:S01]  /*2bd0*/  FFMA R119, R94.reuse, R51, R119 ;  /* 0x000000335e777223 */ /* 0x040fe20000000077 */
[C---:B------:R-:W-:Y:S01]  /*2be0*/  FFMA R123, R94.reuse, R55, R54 ;  /* 0x000000375e7b7223 */ /* 0x040fe20000000036 */
[----:B------:R-:W-:Y:S01]  /*2bf0*/  FFMA R125, R94, R31, R30 ;  /* 0x0000001f5e7d7223 */ /* 0x000fe2000000001e */
[----:B------:R-:W-:Y:S06]  /*2c00*/  BRA.U UP0, `(.L_x_0) ;  /* 0xfffffff100a87547 */ /* 0x000fec000b83ffff */
[----:B------:R-:W-:Y:S05]  /*2c10*/  @P3 BRA `(.L_x_1) ;  /* 0xfffffff000903947 */ /* 0x000fea000383ffff */
[----:B------:R-:W-:-:S04]  /*2c20*/  IADD3 R5, PT, PT, R5, 0x1, RZ ;  /* 0x0000000105057810 */ /* 0x000fc80007ffe0ff */
[----:B------:R-:W-:-:S13]  /*2c30*/  ISETP.NE.AND P3, PT, R5, 0x10, PT ;  /* 0x000000100500780c */ /* 0x000fda0003f65270 */
[----:B------:R-:W-:Y:S05]  /*2c40*/  @P3 BRA `(.L_x_2) ;  /* 0xffffffdc00603947 */ /* 0x000fea000383ffff */
[----:B------:R-:W0:Y:S01]  /*2c50*/  LDC.64 R2, c[0x0][0x380] ;  /* 0x0000e000ff027b82 */ /* 0x000e220000000a00 */
[----:B------:R-:W-:-:S07]  /*2c60*/  IADD3 R11, PT, PT, R0, R7, RZ ;  /* 0x00000007000b7210 */ /* 0x000fce0007ffe0ff */
[----:B------:R-:W1:Y:S08]  /*2c70*/  LDC.64 R4, c[0x0][0x390] ;  /* 0x0000e400ff047b82 */ /* 0x000e700000000a00 */
[----:B------:R-:W2:Y:S01]  /*2c80*/  LDC.64 R8, c[0x0][0x388] ;  /* 0x0000e200ff087b82 */ /* 0x000ea20000000a00 */
[----:B0-----:R-:W-:-:S06]  /*2c90*/  IMAD.WIDE.U32 R2, R11, 0x4, R2 ;  /* 0x000000040b027825 */ /* 0x001fcc00078e0002 */
[----:B------:R-:W3:Y:S01]  /*2ca0*/  LDG.E.CONSTANT R2, desc[UR8][R2.64] ;  /* 0x0000000802027981 */ /* 0x000ee2000c1e9900 */
[----:B-1----:R-:W-:-:S06]  /*2cb0*/  IMAD.WIDE.U32 R4, R11, 0x4, R4 ;  /* 0x000000040b047825 */ /* 0x002fcc00078e0004 */
[----:B------:R-:W4:Y:S01]  /*2cc0*/  LDG.E.CONSTANT R4, desc[UR8][R4.64] ;  /* 0x0000000804047981 */ /* 0x000f22000c1e9900 */
[----:B--2---:R-:W-:Y:S02]  /*2cd0*/  IMAD.WIDE.U32 R8, R11, 0x4, R8 ;  /* 0x000000040b087825 */ /* 0x004fe400078e0008 */
[----:B------:R-:W0:Y:S04]  /*2ce0*/  LDC.64 R10, c[0x0][0x398] ;  /* 0x0000e600ff0a7b82 */ /* 0x000e280000000a00 */
[----:B------:R-:W4:Y:S01]  /*2cf0*/  LDG.E.CONSTANT R9, desc[UR8][R8.64] ;  /* 0x0000000808097981 */ /* 0x000f22000c1e9900 */
[----:B------:R-:W-:-:S05]  /*2d00*/  IMAD R6, R6, 0x6200, R7 ;  /* 0x0000620006067824 */ /* 0x000fca00078e0207 */
[----:B------:R-:W-:Y:S01]  /*2d10*/  IADD3 R111, PT, PT, R111, R6, R112 ;  /* 0x000000066f6f7210 */ /* 0x000fe20007ffe070 */
[--C-:B---3--:R-:W-:Y:S01]  /*2d20*/  FADD R121, R121, R2.reuse ;  /* 0x0000000279797221 */ /* 0x108fe20000000000 */
[--C-:B------:R-:W-:Y:S01]  /*2d30*/  FADD R115, R115, R2.reuse ;  /* 0x0000000273737221 */ /* 0x100fe20000000000 */
[--C-:B------:R-:W-:Y:S01]  /*2d40*/  FADD R0, R117, R2.reuse ;  /* 0x0000000275007221 */ /* 0x100fe20000000000 */
[--C-:B------:R-:W-:Y:S01]  /*2d50*/  FADD R114, R114, R2.reuse ;  /* 0x0000000272727221 */ /* 0x100fe20000000000 */
[--C-:B------:R-:W-:Y:S01]  /*2d60*/  FADD R6, R119, R2.reuse ;  /* 0x0000000277067221 */ /* 0x100fe20000000000 */
[--C-:B------:R-:W-:Y:S01]  /*2d70*/  FADD R12, R123, R2.reuse ;  /* 0x000000027b0c7221 */ /* 0x100fe20000000000 */
[----:B------:R-:W-:Y:S01]  /*2d80*/  FADD R14, R125, R2 ;  /* 0x000000027d0e7221 */ /* 0x000fe20000000000 */
[----:B0-----:R-:W-:-:S04]  /*2d90*/  IMAD.WIDE.U32 R2, R111, 0x4, R10 ;  /* 0x000000046f027825 */ /* 0x001fc800078e000a */
[--C-:B----4-:R-:W-:Y:S01]  /*2da0*/  FFMA R121, R121, R4, R9.reuse ;  /* 0x0000000479797223 */ /* 0x110fe20000000009 */
[C-C-:B------:R-:W-:Y:S01]  /*2db0*/  FFMA R115, R4.reuse, R115, R9.reuse ;  /* 0x0000007304737223 */ /* 0x140fe20000000009 */
[C-C-:B------:R-:W-:Y:S01]  /*2dc0*/  FFMA R0, R4.reuse, R0, R9.reuse ;  /* 0x0000000004007223 */ /* 0x140fe20000000009 */
[C-C-:B------:R-:W-:Y:S01]  /*2dd0*/  FFMA R114, R4.reuse, R114, R9.reuse ;  /* 0x0000007204727223 */ /* 0x140fe20000000009 */
[C-C-:B------:R-:W-:Y:S01]  /*2de0*/  FFMA R6, R4.reuse, R6, R9.reuse ;  /* 0x0000000604067223 */ /* 0x140fe20000000009 */
[C-C-:B------:R-:W-:Y:S01]  /*2df0*/  FFMA R12, R4.reuse, R12, R9.reuse ;  /* 0x0000000c040c7223 */ /* 0x140fe20000000009 */
[----:B------:R-:W-:Y:S01]  /*2e00*/  FFMA R14, R4, R14, R9 ;  /* 0x0000000e040e7223 */ /* 0x000fe20000000009 */
[----:B------:R-:W-:Y:S02]  /*2e10*/  FMNMX R121, RZ, R121, !PT ;  /* 0x00000079ff797209 */ /* 0x000fe40007800000 */
[----:B------:R-:W-:Y:S02]  /*2e20*/  FMNMX R115, RZ, R115, !PT ;  /* 0x00000073ff737209 */ /* 0x000fe40007800000 */
[----:B------:R-:W-:-:S02]  /*2e30*/  FMNMX R5, RZ, R0, !PT ;  /* 0x00000000ff057209 */ /* 0x000fc40007800000 */
[----:B------:R-:W-:Y:S02]  /*2e40*/  FMNMX R7, RZ, R114, !PT ;  /* 0x00000072ff077209 */ /* 0x000fe40007800000 */
[----:B------:R-:W-:Y:S02]  /*2e50*/  FMNMX R9, RZ, R6, !PT ;  /* 0x00000006ff097209 */ /* 0x000fe40007800000 */
[----:B------:R-:W-:Y:S02]  /*2e60*/  FMNMX R11, RZ, R12, !PT ;  /* 0x0000000cff0b7209 */ /* 0x000fe40007800000 */
[----:B------:R-:W-:Y:S01]  /*2e70*/  FMNMX R13, RZ, R14, !PT ;  /* 0x0000000eff0d7209 */ /* 0x000fe20007800000 */
[----:B------:R-:W-:Y:S04]  /*2e80*/  STG.E desc[UR8][R2.64], R121 ;  /* 0x0000007902007986 */ /* 0x000fe8000c101908 */
[----:B------:R-:W-:Y:S04]  /*2e90*/  STG.E desc[UR8][R2.64+0x3800], R115 ;  /* 0x0038007302007986 */ /* 0x000fe8000c101908 */
[----:B------:R-:W-:Y:S04]  /*2ea0*/  STG.E desc[UR8][R2.64+0x7000], R5 ;  /* 0x0070000502007986 */ /* 0x000fe8000c101908 */
[----:B------:R-:W-:Y:S04]  /*2eb0*/  STG.E desc[UR8][R2.64+0xa800], R7 ;  /* 0x00a8000702007986 */ /* 0x000fe8000c101908 */
[----:B------:R-:W-:Y:S04]  /*2ec0*/  STG.E desc[UR8][R2.64+0xe000], R9 ;  /* 0x00e0000902007986 */ /* 0x000fe8000c101908 */
[----:B------:R-:W-:Y:S04]  /*2ed0*/  STG.E desc[UR8][R2.64+0x11800], R11 ;  /* 0x0118000b02007986 */ /* 0x000fe8000c101908 */
[----:B------:R-:W-:Y:S01]  /*2ee0*/  STG.E desc[UR8][R2.64+0x15000], R13 ;  /* 0x0150000d02007986 */ /* 0x000fe2000c101908 */
[----:B------:R-:W-:Y:S05]  /*2ef0*/  EXIT ;  /* 0x000000000000794d */ /* 0x000fea0003800000 */
.L_x_3:
[----:B------:R-:W-:-:S00]  /*2f00*/  BRA `(.L_x_3) ;  /* 0xfffffffc00fc7947 */ /* 0x000fc0000383ffff */
[----:B------:R-:W-:-:S00]  /*2f10*/  NOP ;  /* 0x0000000000007918 */ /* 0x000fc00000000000 */
        /* <DEDUP_REMOVED lines=14> */
.L_x_4:


//--------------------- .nv.shared.main_kernel    --------------------------
	.section	.nv.shared.main_kernel,"aw",@nobits
	.sectionflags	@""
	.align	4
.nv.shared.main_kernel:
	.zero		33280


//--------------------- .nv.shared.reserved.0     --------------------------
	.section	.nv.shared.reserved.0,"aw",@nobits
	.weak		__nv_reservedSMEM_offset_0_alias
	.size		__nv_reservedSMEM_offset_0_alias, 0, 64
	.other		__nv_reservedSMEM_offset_0_alias,@"STO_CUDA_RESERVED_SHARED STV_DEFAULT"
__nv_reservedSMEM_offset_0_alias:
	.zero		0
	.zero		64


//--------------------- .nv.constant0.main_kernel --------------------------
	.section	.nv.constant0.main_kernel,"a",@progbits
	.sectionflags	@""
	.align	4
.nv.constant0.main_kernel:
	.zero		944


//--------------------- SYMBOLS --------------------------

	.type		.nv.reservedSmem.offset0,@object
	.size		.nv.reservedSmem.offset0,0x4
	.type		.nv.reservedSmem.cap,@object
	.size		.nv.reservedSmem.cap,0x4
